//
// Generated by NVIDIA NVVM Compiler
//
// Compiler Build ID: CL-36424714
// Cuda compilation tools, release 13.0, V13.0.88
// Based on NVVM 20.0.0
//

.version 9.0
.target sm_100
.address_size 64

	// .globl	_Z21betweennessCentralityiiPiPfS_S0_
.global .align 4 .u32 MAX_DEGREE = 50;
.global .align 4 .u32 ELEMENTS = 1024;
.global .align 4 .u32 S_SIZE;
.global .align 4 .u32 P_SIZE;
.global .align 4 .u32 PATH_SIZE;
.global .align 4 .u32 D_SIZE;
.global .align 4 .u32 Q_SIZE;

.visible .entry _Z21betweennessCentralityiiPiPfS_S0_(
	.param .u32 _Z21betweennessCentralityiiPiPfS_S0__param_0,
	.param .u32 _Z21betweennessCentralityiiPiPfS_S0__param_1,
	.param .u64 .ptr .align 1 _Z21betweennessCentralityiiPiPfS_S0__param_2,
	.param .u64 .ptr .align 1 _Z21betweennessCentralityiiPiPfS_S0__param_3,
	.param .u64 .ptr .align 1 _Z21betweennessCentralityiiPiPfS_S0__param_4,
	.param .u64 .ptr .align 1 _Z21betweennessCentralityiiPiPfS_S0__param_5
)
{
	.local .align 8 .b8 	__local_depot0[200];
	.reg .b64 	%SP;
	.reg .b64 	%SPL;
	.reg .pred 	%p<98>;
	.reg .b32 	%r<458>;
	.reg .b32 	%f<17>;
	.reg .b64 	%rd<262>;

	mov.u64 	%SPL, __local_depot0;
	ld.param.u32 	%r111, [_Z21betweennessCentralityiiPiPfS_S0__param_0];
	ld.param.u32 	%r112, [_Z21betweennessCentralityiiPiPfS_S0__param_1];
	ld.param.u64 	%rd70, [_Z21betweennessCentralityiiPiPfS_S0__param_2];
	ld.param.u64 	%rd71, [_Z21betweennessCentralityiiPiPfS_S0__param_3];
	ld.param.u64 	%rd72, [_Z21betweennessCentralityiiPiPfS_S0__param_4];
	cvta.to.global.u64 	%rd1, %rd70;
	cvta.to.global.u64 	%rd2, %rd72;
	cvta.to.global.u64 	%rd3, %rd71;
	add.u64 	%rd4, %SPL, 0;
	mov.u32 	%r113, %ntid.x;
	mov.u32 	%r114, %ctaid.x;
	mov.u32 	%r115, %tid.x;
	mad.lo.s32 	%r1, %r113, %r114, %r115;
	mov.u32 	%r2, %ntid.y;
	mov.u32 	%r3, %tid.y;
	mad.lo.s32 	%r116, %r2, %r114, %r3;
	mov.u32 	%r117, %nctaid.x;
	mul.lo.s32 	%r4, %r117, %r113;
	mad.lo.s32 	%r5, %r4, %r116, %r1;
	setp.ge.s32 	%p3, %r5, %r111;
	@%p3 bra 	$L__BB0_125;
	mul.wide.s32 	%rd74, %r5, 4;
	add.s64 	%rd75, %rd3, %rd74;
	mov.b32 	%r118, 0;
	st.global.u32 	[%rd75], %r118;
	bar.sync 	0;
	st.global.u32 	[S_SIZE], %r111;
	st.global.u32 	[P_SIZE], %r111;
	st.global.u32 	[D_SIZE], %r111;
	st.global.u32 	[Q_SIZE], %r111;
	st.global.u32 	[PATH_SIZE], %r111;
	st.global.u32 	[ELEMENTS], %r111;
	mov.u32 	%r119, %ctaid.y;
	mad.lo.s32 	%r120, %r2, %r119, %r3;
	mad.lo.s32 	%r6, %r4, %r120, %r1;
	shl.b32 	%r121, %r111, 2;
	mad.lo.s32 	%r122, %r111, 50, %r121;
	mul.lo.s32 	%r7, %r122, %r6;
	mul.wide.s32 	%rd76, %r7, 4;
	add.s64 	%rd5, %rd2, %rd76;
	mul.wide.s32 	%rd77, %r111, 4;
	add.s64 	%rd6, %rd5, %rd77;
	setp.lt.s32 	%p5, %r111, 1;
	mov.pred 	%p97, 0;
	mov.u32 	%r406, %r111;
	@%p5 bra 	$L__BB0_5;
	mov.b32 	%r405, 0;
$L__BB0_3:
	mul.wide.u32 	%rd78, %r405, 4;
	add.s64 	%rd79, %rd6, %rd78;
	mov.b32 	%r124, -1;
	st.global.u32 	[%rd79], %r124;
	ld.global.u32 	%r125, [P_SIZE];
	mul.wide.s32 	%rd80, %r125, 4;
	add.s64 	%rd81, %rd79, %rd80;
	st.global.u32 	[%rd81], %r124;
	ld.global.u32 	%r126, [P_SIZE];
	shl.b32 	%r127, %r126, 1;
	mul.wide.s32 	%rd82, %r127, 4;
	add.s64 	%rd83, %rd79, %rd82;
	st.global.u32 	[%rd83], %r124;
	ld.global.u32 	%r128, [P_SIZE];
	mul.lo.s32 	%r129, %r128, 3;
	mul.wide.s32 	%rd84, %r129, 4;
	add.s64 	%rd85, %rd79, %rd84;
	st.global.u32 	[%rd85], %r124;
	ld.global.u32 	%r130, [P_SIZE];
	shl.b32 	%r131, %r130, 2;
	mul.wide.s32 	%rd86, %r131, 4;
	add.s64 	%rd87, %rd79, %rd86;
	st.global.u32 	[%rd87], %r124;
	ld.global.u32 	%r132, [P_SIZE];
	mul.lo.s32 	%r133, %r132, 5;
	mul.wide.s32 	%rd88, %r133, 4;
	add.s64 	%rd89, %rd79, %rd88;
	st.global.u32 	[%rd89], %r124;
	ld.global.u32 	%r134, [P_SIZE];
	mul.lo.s32 	%r135, %r134, 6;
	mul.wide.s32 	%rd90, %r135, 4;
	add.s64 	%rd91, %rd79, %rd90;
	st.global.u32 	[%rd91], %r124;
	ld.global.u32 	%r136, [P_SIZE];
	mul.lo.s32 	%r137, %r136, 7;
	mul.wide.s32 	%rd92, %r137, 4;
	add.s64 	%rd93, %rd79, %rd92;
	st.global.u32 	[%rd93], %r124;
	ld.global.u32 	%r138, [P_SIZE];
	shl.b32 	%r139, %r138, 3;
	mul.wide.s32 	%rd94, %r139, 4;
	add.s64 	%rd95, %rd79, %rd94;
	st.global.u32 	[%rd95], %r124;
	ld.global.u32 	%r140, [P_SIZE];
	mul.lo.s32 	%r141, %r140, 9;
	mul.wide.s32 	%rd96, %r141, 4;
	add.s64 	%rd97, %rd79, %rd96;
	st.global.u32 	[%rd97], %r124;
	ld.global.u32 	%r142, [P_SIZE];
	mul.lo.s32 	%r143, %r142, 10;
	mul.wide.s32 	%rd98, %r143, 4;
	add.s64 	%rd99, %rd79, %rd98;
	st.global.u32 	[%rd99], %r124;
	ld.global.u32 	%r144, [P_SIZE];
	mul.lo.s32 	%r145, %r144, 11;
	mul.wide.s32 	%rd100, %r145, 4;
	add.s64 	%rd101, %rd79, %rd100;
	st.global.u32 	[%rd101], %r124;
	ld.global.u32 	%r146, [P_SIZE];
	mul.lo.s32 	%r147, %r146, 12;
	mul.wide.s32 	%rd102, %r147, 4;
	add.s64 	%rd103, %rd79, %rd102;
	st.global.u32 	[%rd103], %r124;
	ld.global.u32 	%r148, [P_SIZE];
	mul.lo.s32 	%r149, %r148, 13;
	mul.wide.s32 	%rd104, %r149, 4;
	add.s64 	%rd105, %rd79, %rd104;
	st.global.u32 	[%rd105], %r124;
	ld.global.u32 	%r150, [P_SIZE];
	mul.lo.s32 	%r151, %r150, 14;
	mul.wide.s32 	%rd106, %r151, 4;
	add.s64 	%rd107, %rd79, %rd106;
	st.global.u32 	[%rd107], %r124;
	ld.global.u32 	%r152, [P_SIZE];
	mul.lo.s32 	%r153, %r152, 15;
	mul.wide.s32 	%rd108, %r153, 4;
	add.s64 	%rd109, %rd79, %rd108;
	st.global.u32 	[%rd109], %r124;
	ld.global.u32 	%r154, [P_SIZE];
	shl.b32 	%r155, %r154, 4;
	mul.wide.s32 	%rd110, %r155, 4;
	add.s64 	%rd111, %rd79, %rd110;
	st.global.u32 	[%rd111], %r124;
	ld.global.u32 	%r156, [P_SIZE];
	mul.lo.s32 	%r157, %r156, 17;
	mul.wide.s32 	%rd112, %r157, 4;
	add.s64 	%rd113, %rd79, %rd112;
	st.global.u32 	[%rd113], %r124;
	ld.global.u32 	%r158, [P_SIZE];
	mul.lo.s32 	%r159, %r158, 18;
	mul.wide.s32 	%rd114, %r159, 4;
	add.s64 	%rd115, %rd79, %rd114;
	st.global.u32 	[%rd115], %r124;
	ld.global.u32 	%r160, [P_SIZE];
	mul.lo.s32 	%r161, %r160, 19;
	mul.wide.s32 	%rd116, %r161, 4;
	add.s64 	%rd117, %rd79, %rd116;
	st.global.u32 	[%rd117], %r124;
	ld.global.u32 	%r162, [P_SIZE];
	mul.lo.s32 	%r163, %r162, 20;
	mul.wide.s32 	%rd118, %r163, 4;
	add.s64 	%rd119, %rd79, %rd118;
	st.global.u32 	[%rd119], %r124;
	ld.global.u32 	%r164, [P_SIZE];
	mul.lo.s32 	%r165, %r164, 21;
	mul.wide.s32 	%rd120, %r165, 4;
	add.s64 	%rd121, %rd79, %rd120;
	st.global.u32 	[%rd121], %r124;
	ld.global.u32 	%r166, [P_SIZE];
	mul.lo.s32 	%r167, %r166, 22;
	mul.wide.s32 	%rd122, %r167, 4;
	add.s64 	%rd123, %rd79, %rd122;
	st.global.u32 	[%rd123], %r124;
	ld.global.u32 	%r168, [P_SIZE];
	mul.lo.s32 	%r169, %r168, 23;
	mul.wide.s32 	%rd124, %r169, 4;
	add.s64 	%rd125, %rd79, %rd124;
	st.global.u32 	[%rd125], %r124;
	ld.global.u32 	%r170, [P_SIZE];
	mul.lo.s32 	%r171, %r170, 24;
	mul.wide.s32 	%rd126, %r171, 4;
	add.s64 	%rd127, %rd79, %rd126;
	st.global.u32 	[%rd127], %r124;
	ld.global.u32 	%r172, [P_SIZE];
	mul.lo.s32 	%r173, %r172, 25;
	mul.wide.s32 	%rd128, %r173, 4;
	add.s64 	%rd129, %rd79, %rd128;
	st.global.u32 	[%rd129], %r124;
	ld.global.u32 	%r174, [P_SIZE];
	mul.lo.s32 	%r175, %r174, 26;
	mul.wide.s32 	%rd130, %r175, 4;
	add.s64 	%rd131, %rd79, %rd130;
	st.global.u32 	[%rd131], %r124;
	ld.global.u32 	%r176, [P_SIZE];
	mul.lo.s32 	%r177, %r176, 27;
	mul.wide.s32 	%rd132, %r177, 4;
	add.s64 	%rd133, %rd79, %rd132;
	st.global.u32 	[%rd133], %r124;
	ld.global.u32 	%r178, [P_SIZE];
	mul.lo.s32 	%r179, %r178, 28;
	mul.wide.s32 	%rd134, %r179, 4;
	add.s64 	%rd135, %rd79, %rd134;
	st.global.u32 	[%rd135], %r124;
	ld.global.u32 	%r180, [P_SIZE];
	mul.lo.s32 	%r181, %r180, 29;
	mul.wide.s32 	%rd136, %r181, 4;
	add.s64 	%rd137, %rd79, %rd136;
	st.global.u32 	[%rd137], %r124;
	ld.global.u32 	%r182, [P_SIZE];
	mul.lo.s32 	%r183, %r182, 30;
	mul.wide.s32 	%rd138, %r183, 4;
	add.s64 	%rd139, %rd79, %rd138;
	st.global.u32 	[%rd139], %r124;
	ld.global.u32 	%r184, [P_SIZE];
	mul.lo.s32 	%r185, %r184, 31;
	mul.wide.s32 	%rd140, %r185, 4;
	add.s64 	%rd141, %rd79, %rd140;
	st.global.u32 	[%rd141], %r124;
	ld.global.u32 	%r186, [P_SIZE];
	shl.b32 	%r187, %r186, 5;
	mul.wide.s32 	%rd142, %r187, 4;
	add.s64 	%rd143, %rd79, %rd142;
	st.global.u32 	[%rd143], %r124;
	ld.global.u32 	%r188, [P_SIZE];
	mul.lo.s32 	%r189, %r188, 33;
	mul.wide.s32 	%rd144, %r189, 4;
	add.s64 	%rd145, %rd79, %rd144;
	st.global.u32 	[%rd145], %r124;
	ld.global.u32 	%r190, [P_SIZE];
	mul.lo.s32 	%r191, %r190, 34;
	mul.wide.s32 	%rd146, %r191, 4;
	add.s64 	%rd147, %rd79, %rd146;
	st.global.u32 	[%rd147], %r124;
	ld.global.u32 	%r192, [P_SIZE];
	mul.lo.s32 	%r193, %r192, 35;
	mul.wide.s32 	%rd148, %r193, 4;
	add.s64 	%rd149, %rd79, %rd148;
	st.global.u32 	[%rd149], %r124;
	ld.global.u32 	%r194, [P_SIZE];
	mul.lo.s32 	%r195, %r194, 36;
	mul.wide.s32 	%rd150, %r195, 4;
	add.s64 	%rd151, %rd79, %rd150;
	st.global.u32 	[%rd151], %r124;
	ld.global.u32 	%r196, [P_SIZE];
	mul.lo.s32 	%r197, %r196, 37;
	mul.wide.s32 	%rd152, %r197, 4;
	add.s64 	%rd153, %rd79, %rd152;
	st.global.u32 	[%rd153], %r124;
	ld.global.u32 	%r198, [P_SIZE];
	mul.lo.s32 	%r199, %r198, 38;
	mul.wide.s32 	%rd154, %r199, 4;
	add.s64 	%rd155, %rd79, %rd154;
	st.global.u32 	[%rd155], %r124;
	ld.global.u32 	%r200, [P_SIZE];
	mul.lo.s32 	%r201, %r200, 39;
	mul.wide.s32 	%rd156, %r201, 4;
	add.s64 	%rd157, %rd79, %rd156;
	st.global.u32 	[%rd157], %r124;
	ld.global.u32 	%r202, [P_SIZE];
	mul.lo.s32 	%r203, %r202, 40;
	mul.wide.s32 	%rd158, %r203, 4;
	add.s64 	%rd159, %rd79, %rd158;
	st.global.u32 	[%rd159], %r124;
	ld.global.u32 	%r204, [P_SIZE];
	mul.lo.s32 	%r205, %r204, 41;
	mul.wide.s32 	%rd160, %r205, 4;
	add.s64 	%rd161, %rd79, %rd160;
	st.global.u32 	[%rd161], %r124;
	ld.global.u32 	%r206, [P_SIZE];
	mul.lo.s32 	%r207, %r206, 42;
	mul.wide.s32 	%rd162, %r207, 4;
	add.s64 	%rd163, %rd79, %rd162;
	st.global.u32 	[%rd163], %r124;
	ld.global.u32 	%r208, [P_SIZE];
	mul.lo.s32 	%r209, %r208, 43;
	mul.wide.s32 	%rd164, %r209, 4;
	add.s64 	%rd165, %rd79, %rd164;
	st.global.u32 	[%rd165], %r124;
	ld.global.u32 	%r210, [P_SIZE];
	mul.lo.s32 	%r211, %r210, 44;
	mul.wide.s32 	%rd166, %r211, 4;
	add.s64 	%rd167, %rd79, %rd166;
	st.global.u32 	[%rd167], %r124;
	ld.global.u32 	%r212, [P_SIZE];
	mul.lo.s32 	%r213, %r212, 45;
	mul.wide.s32 	%rd168, %r213, 4;
	add.s64 	%rd169, %rd79, %rd168;
	st.global.u32 	[%rd169], %r124;
	ld.global.u32 	%r214, [P_SIZE];
	mul.lo.s32 	%r215, %r214, 46;
	mul.wide.s32 	%rd170, %r215, 4;
	add.s64 	%rd171, %rd79, %rd170;
	st.global.u32 	[%rd171], %r124;
	ld.global.u32 	%r216, [P_SIZE];
	mul.lo.s32 	%r217, %r216, 47;
	mul.wide.s32 	%rd172, %r217, 4;
	add.s64 	%rd173, %rd79, %rd172;
	st.global.u32 	[%rd173], %r124;
	ld.global.u32 	%r218, [P_SIZE];
	mul.lo.s32 	%r219, %r218, 48;
	mul.wide.s32 	%rd174, %r219, 4;
	add.s64 	%rd175, %rd79, %rd174;
	st.global.u32 	[%rd175], %r124;
	ld.global.u32 	%r220, [P_SIZE];
	mul.lo.s32 	%r221, %r220, 49;
	mul.wide.s32 	%rd176, %r221, 4;
	add.s64 	%rd177, %rd79, %rd176;
	st.global.u32 	[%rd177], %r124;
	add.s32 	%r405, %r405, 1;
	ld.global.u32 	%r406, [P_SIZE];
	setp.lt.s32 	%p6, %r405, %r406;
	@%p6 bra 	$L__BB0_3;
	ld.global.u32 	%r222, [PATH_SIZE];
	setp.gt.s32 	%p97, %r222, 0;
$L__BB0_5:
	add.s32 	%r223, %r7, %r111;
	mad.lo.s32 	%r224, %r406, 50, %r223;
	mul.wide.s32 	%rd178, %r224, 4;
	add.s64 	%rd7, %rd2, %rd178;
	not.pred 	%p7, %p97;
	@%p7 bra 	$L__BB0_8;
	mov.b32 	%r407, 0;
$L__BB0_7:
	mul.wide.u32 	%rd179, %r407, 4;
	add.s64 	%rd180, %rd7, %rd179;
	mov.b32 	%r226, 0;
	st.global.u32 	[%rd180], %r226;
	add.s32 	%r407, %r407, 1;
	ld.global.u32 	%r227, [PATH_SIZE];
	setp.lt.s32 	%p8, %r407, %r227;
	@%p8 bra 	$L__BB0_7;
$L__BB0_8:
	mul.wide.s32 	%rd181, %r6, 4;
	add.s64 	%rd182, %rd7, %rd181;
	mov.b32 	%r228, 1;
	st.global.u32 	[%rd182], %r228;
	ld.global.u32 	%r229, [PATH_SIZE];
	mul.wide.s32 	%rd183, %r229, 4;
	add.s64 	%rd8, %rd7, %rd183;
	ld.global.u32 	%r230, [D_SIZE];
	setp.lt.s32 	%p9, %r230, 1;
	@%p9 bra 	$L__BB0_11;
	mov.b32 	%r408, 0;
$L__BB0_10:
	mul.wide.u32 	%rd184, %r408, 4;
	add.s64 	%rd185, %rd8, %rd184;
	mov.b32 	%r232, -1;
	st.global.u32 	[%rd185], %r232;
	add.s32 	%r408, %r408, 1;
	ld.global.u32 	%r233, [D_SIZE];
	setp.lt.s32 	%p10, %r408, %r233;
	@%p10 bra 	$L__BB0_10;
$L__BB0_11:
	add.s64 	%rd187, %rd8, %rd181;
	mov.b32 	%r447, 0;
	st.global.u32 	[%rd187], %r447;
	ld.global.u32 	%r235, [D_SIZE];
	mul.wide.s32 	%rd188, %r235, 4;
	add.s64 	%rd9, %rd8, %rd188;
	ld.global.u32 	%r236, [Q_SIZE];
	st.global.u32 	[%rd9], %r6;
	rem.s32 	%r16, 1, %r236;
	setp.eq.s32 	%p11, %r16, 0;
	@%p11 bra 	$L__BB0_114;
	setp.gt.s32 	%p12, %r112, 0;
	@%p12 bra 	$L__BB0_15;
	mov.b32 	%r445, 0;
	mov.u32 	%r447, %r445;
$L__BB0_14:
	ld.global.u32 	%r238, [Q_SIZE];
	mul.wide.s32 	%rd189, %r445, 4;
	add.s64 	%rd190, %rd9, %rd189;
	ld.global.u32 	%r239, [%rd190];
	add.s32 	%r240, %r445, 1;
	rem.s32 	%r445, %r240, %r238;
	mul.wide.u32 	%rd191, %r447, 4;
	add.s64 	%rd192, %rd5, %rd191;
	st.global.u32 	[%rd192], %r239;
	add.s32 	%r447, %r447, 1;
	setp.ne.s32 	%p13, %r445, %r16;
	@%p13 bra 	$L__BB0_14;
	bra.uni 	$L__BB0_114;
$L__BB0_15:
	shl.b32 	%r17, %r112, 1;
	max.s32 	%r243, %r17, 2;
	add.s32 	%r244, %r243, -1;
	shr.u32 	%r245, %r244, 1;
	add.s32 	%r246, %r245, 1;
	and.b32  	%r18, %r246, 7;
	and.b32  	%r19, %r246, 2147483640;
	and.b32  	%r20, %r246, 3;
	and.b32  	%r21, %r244, 6;
	and.b32  	%r22, %r244, 2;
	mov.b32 	%r410, 0;
	mov.b32 	%r444, 1;
	mov.u32 	%r447, %r410;
$L__BB0_16:
	setp.lt.s32 	%p14, %r17, 15;
	ld.global.u32 	%r249, [Q_SIZE];
	mul.wide.s32 	%rd193, %r410, 4;
	add.s64 	%rd194, %rd9, %rd193;
	ld.global.u32 	%r26, [%rd194];
	add.s32 	%r250, %r410, 1;
	rem.s32 	%r410, %r250, %r249;
	mul.wide.u32 	%rd195, %r447, 4;
	add.s64 	%rd196, %rd5, %rd195;
	st.global.u32 	[%rd196], %r26;
	add.s32 	%r447, %r447, 1;
	mov.b32 	%r424, 0;
	mov.u32 	%r415, %r424;
	@%p14 bra 	$L__BB0_35;
	mov.b32 	%r424, 0;
	mov.u32 	%r414, %r424;
$L__BB0_18:
	.pragma "nounroll";
	mul.wide.u32 	%rd197, %r424, 4;
	add.s64 	%rd10, %rd1, %rd197;
	ld.global.u32 	%r252, [%rd10];
	setp.ne.s32 	%p15, %r252, %r26;
	@%p15 bra 	$L__BB0_20;
	ld.global.u32 	%r253, [%rd10+4];
	add.s32 	%r32, %r415, 1;
	mul.wide.s32 	%rd198, %r415, 4;
	add.s64 	%rd199, %rd4, %rd198;
	st.local.u32 	[%rd199], %r253;
	mov.u32 	%r415, %r32;
$L__BB0_20:
	ld.global.u32 	%r254, [%rd10+8];
	setp.ne.s32 	%p16, %r254, %r26;
	@%p16 bra 	$L__BB0_22;
	ld.global.u32 	%r255, [%rd10+12];
	add.s32 	%r34, %r415, 1;
	mul.wide.s32 	%rd200, %r415, 4;
	add.s64 	%rd201, %rd4, %rd200;
	st.local.u32 	[%rd201], %r255;
	mov.u32 	%r415, %r34;
$L__BB0_22:
	ld.global.u32 	%r256, [%rd10+16];
	setp.ne.s32 	%p17, %r256, %r26;
	@%p17 bra 	$L__BB0_24;
	ld.global.u32 	%r257, [%rd10+20];
	add.s32 	%r36, %r415, 1;
	mul.wide.s32 	%rd202, %r415, 4;
	add.s64 	%rd203, %rd4, %rd202;
	st.local.u32 	[%rd203], %r257;
	mov.u32 	%r415, %r36;
$L__BB0_24:
	ld.global.u32 	%r258, [%rd10+24];
	setp.ne.s32 	%p18, %r258, %r26;
	@%p18 bra 	$L__BB0_26;
	ld.global.u32 	%r259, [%rd10+28];
	add.s32 	%r38, %r415, 1;
	mul.wide.s32 	%rd204, %r415, 4;
	add.s64 	%rd205, %rd4, %rd204;
	st.local.u32 	[%rd205], %r259;
	mov.u32 	%r415, %r38;
$L__BB0_26:
	ld.global.u32 	%r260, [%rd10+32];
	setp.ne.s32 	%p19, %r260, %r26;
	@%p19 bra 	$L__BB0_28;
	ld.global.u32 	%r261, [%rd10+36];
	add.s32 	%r40, %r415, 1;
	mul.wide.s32 	%rd206, %r415, 4;
	add.s64 	%rd207, %rd4, %rd206;
	st.local.u32 	[%rd207], %r261;
	mov.u32 	%r415, %r40;
$L__BB0_28:
	ld.global.u32 	%r262, [%rd10+40];
	setp.ne.s32 	%p20, %r262, %r26;
	@%p20 bra 	$L__BB0_30;
	ld.global.u32 	%r263, [%rd10+44];
	add.s32 	%r42, %r415, 1;
	mul.wide.s32 	%rd208, %r415, 4;
	add.s64 	%rd209, %rd4, %rd208;
	st.local.u32 	[%rd209], %r263;
	mov.u32 	%r415, %r42;
$L__BB0_30:
	ld.global.u32 	%r264, [%rd10+48];
	setp.ne.s32 	%p21, %r264, %r26;
	@%p21 bra 	$L__BB0_32;
	ld.global.u32 	%r265, [%rd10+52];
	add.s32 	%r44, %r415, 1;
	mul.wide.s32 	%rd210, %r415, 4;
	add.s64 	%rd211, %rd4, %rd210;
	st.local.u32 	[%rd211], %r265;
	mov.u32 	%r415, %r44;
$L__BB0_32:
	ld.global.u32 	%r266, [%rd10+56];
	setp.ne.s32 	%p22, %r266, %r26;
	@%p22 bra 	$L__BB0_34;
	ld.global.u32 	%r267, [%rd10+60];
	add.s32 	%r46, %r415, 1;
	mul.wide.s32 	%rd212, %r415, 4;
	add.s64 	%rd213, %rd4, %rd212;
	st.local.u32 	[%rd213], %r267;
	mov.u32 	%r415, %r46;
$L__BB0_34:
	add.s32 	%r424, %r424, 16;
	add.s32 	%r414, %r414, 8;
	setp.ne.s32 	%p23, %r414, %r19;
	@%p23 bra 	$L__BB0_18;
$L__BB0_35:
	setp.eq.s32 	%p24, %r18, 0;
	@%p24 bra 	$L__BB0_56;
	add.s32 	%r269, %r18, -1;
	setp.lt.u32 	%p25, %r269, 3;
	@%p25 bra 	$L__BB0_46;
	mul.wide.u32 	%rd214, %r424, 4;
	add.s64 	%rd11, %rd1, %rd214;
	ld.global.u32 	%r270, [%rd11];
	setp.ne.s32 	%p26, %r270, %r26;
	@%p26 bra 	$L__BB0_39;
	ld.global.u32 	%r271, [%rd11+4];
	add.s32 	%r53, %r415, 1;
	mul.wide.s32 	%rd215, %r415, 4;
	add.s64 	%rd216, %rd4, %rd215;
	st.local.u32 	[%rd216], %r271;
	mov.u32 	%r415, %r53;
$L__BB0_39:
	ld.global.u32 	%r272, [%rd11+8];
	setp.ne.s32 	%p27, %r272, %r26;
	@%p27 bra 	$L__BB0_41;
	ld.global.u32 	%r273, [%rd11+12];
	add.s32 	%r55, %r415, 1;
	mul.wide.s32 	%rd217, %r415, 4;
	add.s64 	%rd218, %rd4, %rd217;
	st.local.u32 	[%rd218], %r273;
	mov.u32 	%r415, %r55;
$L__BB0_41:
	ld.global.u32 	%r274, [%rd11+16];
	setp.ne.s32 	%p28, %r274, %r26;
	@%p28 bra 	$L__BB0_43;
	ld.global.u32 	%r275, [%rd11+20];
	add.s32 	%r57, %r415, 1;
	mul.wide.s32 	%rd219, %r415, 4;
	add.s64 	%rd220, %rd4, %rd219;
	st.local.u32 	[%rd220], %r275;
	mov.u32 	%r415, %r57;
$L__BB0_43:
	ld.global.u32 	%r276, [%rd11+24];
	setp.ne.s32 	%p29, %r276, %r26;
	@%p29 bra 	$L__BB0_45;
	ld.global.u32 	%r277, [%rd11+28];
	add.s32 	%r59, %r415, 1;
	mul.wide.s32 	%rd221, %r415, 4;
	add.s64 	%rd222, %rd4, %rd221;
	st.local.u32 	[%rd222], %r277;
	mov.u32 	%r415, %r59;
$L__BB0_45:
	add.s32 	%r424, %r424, 8;
$L__BB0_46:
	setp.eq.s32 	%p30, %r20, 0;
	@%p30 bra 	$L__BB0_56;
	setp.eq.s32 	%p31, %r21, 0;
	@%p31 bra 	$L__BB0_53;
	mul.wide.u32 	%rd223, %r424, 4;
	add.s64 	%rd12, %rd1, %rd223;
	ld.global.u32 	%r279, [%rd12];
	setp.ne.s32 	%p32, %r279, %r26;
	@%p32 bra 	$L__BB0_50;
	ld.global.u32 	%r280, [%rd12+4];
	add.s32 	%r65, %r415, 1;
	mul.wide.s32 	%rd224, %r415, 4;
	add.s64 	%rd225, %rd4, %rd224;
	st.local.u32 	[%rd225], %r280;
	mov.u32 	%r415, %r65;
$L__BB0_50:
	ld.global.u32 	%r281, [%rd12+8];
	setp.ne.s32 	%p33, %r281, %r26;
	@%p33 bra 	$L__BB0_52;
	ld.global.u32 	%r282, [%rd12+12];
	add.s32 	%r67, %r415, 1;
	mul.wide.s32 	%rd226, %r415, 4;
	add.s64 	%rd227, %rd4, %rd226;
	st.local.u32 	[%rd227], %r282;
	mov.u32 	%r415, %r67;
$L__BB0_52:
	add.s32 	%r424, %r424, 4;
$L__BB0_53:
	setp.ne.s32 	%p34, %r22, 0;
	@%p34 bra 	$L__BB0_56;
	mul.wide.u32 	%rd228, %r424, 4;
	add.s64 	%rd13, %rd1, %rd228;
	ld.global.u32 	%r283, [%rd13];
	setp.ne.s32 	%p35, %r283, %r26;
	@%p35 bra 	$L__BB0_56;
	ld.global.u32 	%r284, [%rd13+4];
	add.s32 	%r73, %r415, 1;
	mul.wide.s32 	%rd229, %r415, 4;
	add.s64 	%rd230, %rd4, %rd229;
	st.local.u32 	[%rd230], %r284;
	mov.u32 	%r415, %r73;
$L__BB0_56:
	setp.lt.s32 	%p36, %r415, 1;
	@%p36 bra 	$L__BB0_113;
	mul.wide.s32 	%rd231, %r26, 4;
	add.s64 	%rd14, %rd8, %rd231;
	mov.b32 	%r439, 0;
	add.s64 	%rd240, %rd7, %rd231;
$L__BB0_58:
	mul.wide.u32 	%rd232, %r439, 4;
	add.s64 	%rd233, %rd4, %rd232;
	ld.local.u32 	%r77, [%rd233];
	mul.wide.s32 	%rd234, %r77, 4;
	add.s64 	%rd15, %rd8, %rd234;
	ld.global.u32 	%r441, [%rd15];
	setp.gt.s32 	%p37, %r441, -1;
	@%p37 bra 	$L__BB0_60;
	ld.global.u32 	%r286, [Q_SIZE];
	mul.wide.s32 	%rd235, %r444, 4;
	add.s64 	%rd236, %rd9, %rd235;
	st.global.u32 	[%rd236], %r77;
	add.s32 	%r287, %r444, 1;
	rem.s32 	%r444, %r287, %r286;
	ld.global.u32 	%r288, [%rd14];
	add.s32 	%r441, %r288, 1;
	st.global.u32 	[%rd15], %r441;
$L__BB0_60:
	ld.global.u32 	%r289, [%rd14];
	add.s32 	%r290, %r289, 1;
	setp.ne.s32 	%p38, %r441, %r290;
	@%p38 bra 	$L__BB0_112;
	mul.wide.s32 	%rd237, %r77, 4;
	add.s64 	%rd238, %rd7, %rd237;
	ld.global.u32 	%r292, [%rd238];
	ld.global.u32 	%r293, [%rd240];
	add.s32 	%r294, %r293, %r292;
	st.global.u32 	[%rd238], %r294;
	ld.global.u32 	%r83, [P_SIZE];
	add.s64 	%rd16, %rd6, %rd237;
	ld.global.u32 	%r295, [%rd16];
	setp.lt.s32 	%p39, %r295, 0;
	mov.b32 	%r443, 0;
	@%p39 bra 	$L__BB0_111;
	mul.wide.s32 	%rd17, %r83, 4;
	add.s64 	%rd18, %rd16, %rd17;
	ld.global.u32 	%r297, [%rd18];
	setp.lt.s32 	%p40, %r297, 0;
	mov.b32 	%r443, 1;
	@%p40 bra 	$L__BB0_111;
	add.s64 	%rd19, %rd18, %rd17;
	ld.global.u32 	%r299, [%rd19];
	setp.lt.s32 	%p41, %r299, 0;
	mov.b32 	%r443, 2;
	@%p41 bra 	$L__BB0_111;
	add.s64 	%rd20, %rd19, %rd17;
	ld.global.u32 	%r301, [%rd20];
	setp.lt.s32 	%p42, %r301, 0;
	mov.b32 	%r443, 3;
	@%p42 bra 	$L__BB0_111;
	add.s64 	%rd21, %rd20, %rd17;
	ld.global.u32 	%r303, [%rd21];
	setp.lt.s32 	%p43, %r303, 0;
	mov.b32 	%r443, 4;
	@%p43 bra 	$L__BB0_111;
	add.s64 	%rd22, %rd21, %rd17;
	ld.global.u32 	%r305, [%rd22];
	setp.lt.s32 	%p44, %r305, 0;
	mov.b32 	%r443, 5;
	@%p44 bra 	$L__BB0_111;
	add.s64 	%rd23, %rd22, %rd17;
	ld.global.u32 	%r307, [%rd23];
	setp.lt.s32 	%p45, %r307, 0;
	mov.b32 	%r443, 6;
	@%p45 bra 	$L__BB0_111;
	add.s64 	%rd24, %rd23, %rd17;
	ld.global.u32 	%r309, [%rd24];
	setp.lt.s32 	%p46, %r309, 0;
	mov.b32 	%r443, 7;
	@%p46 bra 	$L__BB0_111;
	add.s64 	%rd25, %rd24, %rd17;
	ld.global.u32 	%r311, [%rd25];
	setp.lt.s32 	%p47, %r311, 0;
	mov.b32 	%r443, 8;
	@%p47 bra 	$L__BB0_111;
	add.s64 	%rd26, %rd25, %rd17;
	ld.global.u32 	%r313, [%rd26];
	setp.lt.s32 	%p48, %r313, 0;
	mov.b32 	%r443, 9;
	@%p48 bra 	$L__BB0_111;
	add.s64 	%rd27, %rd26, %rd17;
	ld.global.u32 	%r315, [%rd27];
	setp.lt.s32 	%p49, %r315, 0;
	mov.b32 	%r443, 10;
	@%p49 bra 	$L__BB0_111;
	add.s64 	%rd28, %rd27, %rd17;
	ld.global.u32 	%r317, [%rd28];
	setp.lt.s32 	%p50, %r317, 0;
	mov.b32 	%r443, 11;
	@%p50 bra 	$L__BB0_111;
	add.s64 	%rd29, %rd28, %rd17;
	ld.global.u32 	%r319, [%rd29];
	setp.lt.s32 	%p51, %r319, 0;
	mov.b32 	%r443, 12;
	@%p51 bra 	$L__BB0_111;
	add.s64 	%rd30, %rd29, %rd17;
	ld.global.u32 	%r321, [%rd30];
	setp.lt.s32 	%p52, %r321, 0;
	mov.b32 	%r443, 13;
	@%p52 bra 	$L__BB0_111;
	add.s64 	%rd31, %rd30, %rd17;
	ld.global.u32 	%r323, [%rd31];
	setp.lt.s32 	%p53, %r323, 0;
	mov.b32 	%r443, 14;
	@%p53 bra 	$L__BB0_111;
	add.s64 	%rd32, %rd31, %rd17;
	ld.global.u32 	%r325, [%rd32];
	setp.lt.s32 	%p54, %r325, 0;
	mov.b32 	%r443, 15;
	@%p54 bra 	$L__BB0_111;
	add.s64 	%rd33, %rd32, %rd17;
	ld.global.u32 	%r327, [%rd33];
	setp.lt.s32 	%p55, %r327, 0;
	mov.b32 	%r443, 16;
	@%p55 bra 	$L__BB0_111;
	add.s64 	%rd34, %rd33, %rd17;
	ld.global.u32 	%r329, [%rd34];
	setp.lt.s32 	%p56, %r329, 0;
	mov.b32 	%r443, 17;
	@%p56 bra 	$L__BB0_111;
	add.s64 	%rd35, %rd34, %rd17;
	ld.global.u32 	%r331, [%rd35];
	setp.lt.s32 	%p57, %r331, 0;
	mov.b32 	%r443, 18;
	@%p57 bra 	$L__BB0_111;
	add.s64 	%rd36, %rd35, %rd17;
	ld.global.u32 	%r333, [%rd36];
	setp.lt.s32 	%p58, %r333, 0;
	mov.b32 	%r443, 19;
	@%p58 bra 	$L__BB0_111;
	add.s64 	%rd37, %rd36, %rd17;
	ld.global.u32 	%r335, [%rd37];
	setp.lt.s32 	%p59, %r335, 0;
	mov.b32 	%r443, 20;
	@%p59 bra 	$L__BB0_111;
	add.s64 	%rd38, %rd37, %rd17;
	ld.global.u32 	%r337, [%rd38];
	setp.lt.s32 	%p60, %r337, 0;
	mov.b32 	%r443, 21;
	@%p60 bra 	$L__BB0_111;
	add.s64 	%rd39, %rd38, %rd17;
	ld.global.u32 	%r339, [%rd39];
	setp.lt.s32 	%p61, %r339, 0;
	mov.b32 	%r443, 22;
	@%p61 bra 	$L__BB0_111;
	add.s64 	%rd40, %rd39, %rd17;
	ld.global.u32 	%r341, [%rd40];
	setp.lt.s32 	%p62, %r341, 0;
	mov.b32 	%r443, 23;
	@%p62 bra 	$L__BB0_111;
	add.s64 	%rd41, %rd40, %rd17;
	ld.global.u32 	%r343, [%rd41];
	setp.lt.s32 	%p63, %r343, 0;
	mov.b32 	%r443, 24;
	@%p63 bra 	$L__BB0_111;
	add.s64 	%rd42, %rd41, %rd17;
	ld.global.u32 	%r345, [%rd42];
	setp.lt.s32 	%p64, %r345, 0;
	mov.b32 	%r443, 25;
	@%p64 bra 	$L__BB0_111;
	add.s64 	%rd43, %rd42, %rd17;
	ld.global.u32 	%r347, [%rd43];
	setp.lt.s32 	%p65, %r347, 0;
	mov.b32 	%r443, 26;
	@%p65 bra 	$L__BB0_111;
	add.s64 	%rd44, %rd43, %rd17;
	ld.global.u32 	%r349, [%rd44];
	setp.lt.s32 	%p66, %r349, 0;
	mov.b32 	%r443, 27;
	@%p66 bra 	$L__BB0_111;
	add.s64 	%rd45, %rd44, %rd17;
	ld.global.u32 	%r351, [%rd45];
	setp.lt.s32 	%p67, %r351, 0;
	mov.b32 	%r443, 28;
	@%p67 bra 	$L__BB0_111;
	add.s64 	%rd46, %rd45, %rd17;
	ld.global.u32 	%r353, [%rd46];
	setp.lt.s32 	%p68, %r353, 0;
	mov.b32 	%r443, 29;
	@%p68 bra 	$L__BB0_111;
	add.s64 	%rd47, %rd46, %rd17;
	ld.global.u32 	%r355, [%rd47];
	setp.lt.s32 	%p69, %r355, 0;
	mov.b32 	%r443, 30;
	@%p69 bra 	$L__BB0_111;
	add.s64 	%rd48, %rd47, %rd17;
	ld.global.u32 	%r357, [%rd48];
	setp.lt.s32 	%p70, %r357, 0;
	mov.b32 	%r443, 31;
	@%p70 bra 	$L__BB0_111;
	add.s64 	%rd49, %rd48, %rd17;
	ld.global.u32 	%r359, [%rd49];
	setp.lt.s32 	%p71, %r359, 0;
	mov.b32 	%r443, 32;
	@%p71 bra 	$L__BB0_111;
	add.s64 	%rd50, %rd49, %rd17;
	ld.global.u32 	%r361, [%rd50];
	setp.lt.s32 	%p72, %r361, 0;
	mov.b32 	%r443, 33;
	@%p72 bra 	$L__BB0_111;
	add.s64 	%rd51, %rd50, %rd17;
	ld.global.u32 	%r363, [%rd51];
	setp.lt.s32 	%p73, %r363, 0;
	mov.b32 	%r443, 34;
	@%p73 bra 	$L__BB0_111;
	add.s64 	%rd52, %rd51, %rd17;
	ld.global.u32 	%r365, [%rd52];
	setp.lt.s32 	%p74, %r365, 0;
	mov.b32 	%r443, 35;
	@%p74 bra 	$L__BB0_111;
	add.s64 	%rd53, %rd52, %rd17;
	ld.global.u32 	%r367, [%rd53];
	setp.lt.s32 	%p75, %r367, 0;
	mov.b32 	%r443, 36;
	@%p75 bra 	$L__BB0_111;
	add.s64 	%rd54, %rd53, %rd17;
	ld.global.u32 	%r369, [%rd54];
	setp.lt.s32 	%p76, %r369, 0;
	mov.b32 	%r443, 37;
	@%p76 bra 	$L__BB0_111;
	add.s64 	%rd55, %rd54, %rd17;
	ld.global.u32 	%r371, [%rd55];
	setp.lt.s32 	%p77, %r371, 0;
	mov.b32 	%r443, 38;
	@%p77 bra 	$L__BB0_111;
	add.s64 	%rd56, %rd55, %rd17;
	ld.global.u32 	%r373, [%rd56];
	setp.lt.s32 	%p78, %r373, 0;
	mov.b32 	%r443, 39;
	@%p78 bra 	$L__BB0_111;
	add.s64 	%rd57, %rd56, %rd17;
	ld.global.u32 	%r375, [%rd57];
	setp.lt.s32 	%p79, %r375, 0;
	mov.b32 	%r443, 40;
	@%p79 bra 	$L__BB0_111;
	add.s64 	%rd58, %rd57, %rd17;
	ld.global.u32 	%r377, [%rd58];
	setp.lt.s32 	%p80, %r377, 0;
	mov.b32 	%r443, 41;
	@%p80 bra 	$L__BB0_111;
	add.s64 	%rd59, %rd58, %rd17;
	ld.global.u32 	%r379, [%rd59];
	setp.lt.s32 	%p81, %r379, 0;
	mov.b32 	%r443, 42;
	@%p81 bra 	$L__BB0_111;
	add.s64 	%rd60, %rd59, %rd17;
	ld.global.u32 	%r381, [%rd60];
	setp.lt.s32 	%p82, %r381, 0;
	mov.b32 	%r443, 43;
	@%p82 bra 	$L__BB0_111;
	add.s64 	%rd61, %rd60, %rd17;
	ld.global.u32 	%r383, [%rd61];
	setp.lt.s32 	%p83, %r383, 0;
	mov.b32 	%r443, 44;
	@%p83 bra 	$L__BB0_111;
	add.s64 	%rd62, %rd61, %rd17;
	ld.global.u32 	%r385, [%rd62];
	setp.lt.s32 	%p84, %r385, 0;
	mov.b32 	%r443, 45;
	@%p84 bra 	$L__BB0_111;
	add.s64 	%rd63, %rd62, %rd17;
	ld.global.u32 	%r387, [%rd63];
	setp.lt.s32 	%p85, %r387, 0;
	mov.b32 	%r443, 46;
	@%p85 bra 	$L__BB0_111;
	add.s64 	%rd64, %rd63, %rd17;
	ld.global.u32 	%r389, [%rd64];
	setp.lt.s32 	%p86, %r389, 0;
	mov.b32 	%r443, 47;
	@%p86 bra 	$L__BB0_111;
	add.s64 	%rd65, %rd64, %rd17;
	ld.global.u32 	%r391, [%rd65];
	setp.lt.s32 	%p87, %r391, 0;
	mov.b32 	%r443, 48;
	@%p87 bra 	$L__BB0_111;
	add.s64 	%rd241, %rd65, %rd17;
	ld.global.u32 	%r393, [%rd241];
	setp.gt.s32 	%p88, %r393, -1;
	mov.b32 	%r443, 49;
	@%p88 bra 	$L__BB0_112;
$L__BB0_111:
	mul.lo.s32 	%r394, %r83, %r443;
	mul.wide.s32 	%rd242, %r394, 4;
	add.s64 	%rd243, %rd16, %rd242;
	st.global.u32 	[%rd243], %r26;
$L__BB0_112:
	add.s32 	%r439, %r439, 1;
	setp.ne.s32 	%p89, %r439, %r415;
	@%p89 bra 	$L__BB0_58;
$L__BB0_113:
	setp.eq.s32 	%p90, %r410, %r444;
	@%p90 bra 	$L__BB0_114;
	bra.uni 	$L__BB0_16;
$L__BB0_114:
	setp.lt.s32 	%p91, %r447, 1;
	@%p91 bra 	$L__BB0_125;
	ld.param.u64 	%rd261, [_Z21betweennessCentralityiiPiPfS_S0__param_5];
	ld.global.u32 	%r395, [ELEMENTS];
	cvta.to.global.u64 	%rd244, %rd261;
	mul.lo.s32 	%r396, %r395, %r6;
	mul.wide.s32 	%rd245, %r396, 4;
	add.s64 	%rd66, %rd244, %rd245;
	ld.global.u32 	%r454, [P_SIZE];
$L__BB0_116:
	mov.u32 	%r94, %r447;
	add.s32 	%r447, %r94, -1;
	mul.wide.u32 	%rd246, %r447, 4;
	add.s64 	%rd247, %rd5, %rd246;
	ld.global.u32 	%r96, [%rd247];
	mul.wide.s32 	%rd248, %r96, 4;
	add.s64 	%rd67, %rd7, %rd248;
	add.s64 	%rd68, %rd66, %rd248;
	mov.b32 	%r451, 1;
$L__BB0_117:
	add.s32 	%r398, %r451, -1;
	mad.lo.s32 	%r399, %r454, %r398, %r96;
	mul.wide.s32 	%rd249, %r399, 4;
	add.s64 	%rd250, %rd6, %rd249;
	ld.global.u32 	%r100, [%rd250];
	setp.lt.s32 	%p92, %r100, 0;
	@%p92 bra 	$L__BB0_119;
	mul.wide.u32 	%rd251, %r100, 4;
	add.s64 	%rd252, %rd66, %rd251;
	ld.global.f32 	%f1, [%rd252];
	add.s64 	%rd253, %rd7, %rd251;
	ld.global.u32 	%r400, [%rd253];
	cvt.rn.f32.s32 	%f2, %r400;
	ld.global.u32 	%r401, [%rd67];
	cvt.rn.f32.s32 	%f3, %r401;
	div.rn.f32 	%f4, %f2, %f3;
	ld.global.f32 	%f5, [%rd68];
	add.f32 	%f6, %f5, 0f3F800000;
	fma.rn.f32 	%f7, %f4, %f6, %f1;
	st.global.f32 	[%rd252], %f7;
	ld.global.u32 	%r454, [P_SIZE];
$L__BB0_119:
	mad.lo.s32 	%r402, %r454, %r451, %r96;
	mul.wide.s32 	%rd254, %r402, 4;
	add.s64 	%rd255, %rd6, %rd254;
	ld.global.u32 	%r104, [%rd255];
	setp.lt.s32 	%p93, %r104, 0;
	@%p93 bra 	$L__BB0_121;
	mul.wide.u32 	%rd256, %r104, 4;
	add.s64 	%rd257, %rd66, %rd256;
	ld.global.f32 	%f8, [%rd257];
	add.s64 	%rd258, %rd7, %rd256;
	ld.global.u32 	%r403, [%rd258];
	cvt.rn.f32.s32 	%f9, %r403;
	ld.global.u32 	%r404, [%rd67];
	cvt.rn.f32.s32 	%f10, %r404;
	div.rn.f32 	%f11, %f9, %f10;
	ld.global.f32 	%f12, [%rd68];
	add.f32 	%f13, %f12, 0f3F800000;
	fma.rn.f32 	%f14, %f11, %f13, %f8;
	st.global.f32 	[%rd257], %f14;
	ld.global.u32 	%r454, [P_SIZE];
$L__BB0_121:
	add.s32 	%r451, %r451, 2;
	setp.ne.s32 	%p94, %r451, 51;
	@%p94 bra 	$L__BB0_117;
	setp.eq.s32 	%p95, %r96, %r6;
	@%p95 bra 	$L__BB0_124;
	add.s64 	%rd260, %rd3, %rd248;
	ld.global.f32 	%f15, [%rd68];
	atom.global.add.f32 	%f16, [%rd260], %f15;
	ld.global.u32 	%r454, [P_SIZE];
$L__BB0_124:
	setp.gt.s32 	%p96, %r94, 1;
	@%p96 bra 	$L__BB0_116;
$L__BB0_125:
	ret;

}


// ===== COMPILED SASS (sm_100) =====

	.target	sm_100

	.elftype	@"ET_EXEC"


//--------------------- .note.nv.tkinfo           --------------------------
	.section	.note.nv.tkinfo,"",@"SHT_NOTE"
	.sectionflags	@"SHF_NOTE_NV_TKINFO"
	.tkinfo
        /*0018*/ 	.word	0x00000002
        /*0030*/ 	.string	""
        /*0030*/ 	.string	"ptxas"
        /*0030*/ 	.string	"Cuda compilation tools, release 13.0, V13.0.88"
        /*0030*/ 	.string	"Build cuda_13.0.r13.0/compiler.36424714_0"
        /*0030*/ 	.string	"-arch sm_100 -m 64 "



//--------------------- .note.nv.cuinfo           --------------------------
	.section	.note.nv.cuinfo,"",@"SHT_NOTE"
	.sectionflags	@"SHF_NOTE_NV_CUINFO"
        /*0018*/ 	.short	0x0002
        /*001a*/ 	.short	0x0064
        /*001c*/ 	.short	0x0082
	.zero		2


//--------------------- .nv.info                  --------------------------
	.section	.nv.info,"",@"SHT_CUDA_INFO"
	.align	4


	//----- nvinfo : EIATTR_REGCOUNT
	.align		4
        /*0000*/ 	.byte	0x04, 0x2f
        /*0002*/ 	.short	(.L_8 - .L_7)
	.align		4
.L_7:
        /*0004*/ 	.word	index@(_Z21betweennessCentralityiiPiPfS_S0_)
        /*0008*/ 	.word	0x00000027


	//----- nvinfo : EIATTR_FRAME_SIZE
	.align		4
.L_8:
        /*000c*/ 	.byte	0x04, 0x11
        /*000e*/ 	.short	(.L_10 - .L_9)
	.align		4
.L_9:
        /*0010*/ 	.word	index@($__internal_0_$__cuda_sm3x_div_rn_noftz_f32_slowpath)
        /*0014*/ 	.word	0x000000c8


	//----- nvinfo : EIATTR_FRAME_SIZE
	.align		4
.L_10:
        /*0018*/ 	.byte	0x04, 0x11
        /*001a*/ 	.short	(.L_12 - .L_11)
	.align		4
.L_11:
        /*001c*/ 	.word	index@(_Z21betweennessCentralityiiPiPfS_S0_)
        /*0020*/ 	.word	0x000000c8


	//----- nvinfo : EIATTR_MIN_STACK_SIZE
	.align		4
.L_12:
        /*0024*/ 	.byte	0x04, 0x12
        /*0026*/ 	.short	(.L_14 - .L_13)
	.align		4
.L_13:
        /*0028*/ 	.word	index@(_Z21betweennessCentralityiiPiPfS_S0_)
        /*002c*/ 	.word	0x000000c8
.L_14:


//--------------------- .nv.compat                --------------------------
	.section	.nv.compat,"",@"SHT_CUDA_COMPAT_INFO"
	.align	4
        /*0000*/ 	.byte	0x02, 0x09, 0x00, 0x00, 0x02, 0x02, 0x01, 0x00, 0x02, 0x05, 0x05, 0x00, 0x03, 0x07, 0x01, 0x01
        /*0010*/ 	.byte	0x02, 0x03, 0x00, 0x00, 0x02, 0x06, 0x01, 0x00, 0x04, 0x0b, 0x08, 0x00, 0x01, 0x00, 0x00, 0x00
        /*0020*/ 	.byte	0x00, 0x00, 0x00, 0x00


//--------------------- .nv.info._Z21betweennessCentralityiiPiPfS_S0_ --------------------------
	.section	.nv.info._Z21betweennessCentralityiiPiPfS_S0_,"",@"SHT_CUDA_INFO"
	.sectionflags	@""
	.align	4


	//----- nvinfo : EIATTR_CUDA_API_VERSION
	.align		4
        /*0000*/ 	.byte	0x04, 0x37
        /*0002*/ 	.short	(.L_16 - .L_15)
.L_15:
        /*0004*/ 	.word	0x00000082


	//----- nvinfo : EIATTR_KPARAM_INFO
	.align		4
.L_16:
        /*0008*/ 	.byte	0x04, 0x17
        /*000a*/ 	.short	(.L_18 - .L_17)
.L_17:
        /*000c*/ 	.word	0x00000000
        /*0010*/ 	.short	0x0005
        /*0012*/ 	.short	0x0020
        /*0014*/ 	.byte	0x00, 0xf5, 0x21, 0x00


	//----- nvinfo : EIATTR_KPARAM_INFO
	.align		4
.L_18:
        /*0018*/ 	.byte	0x04, 0x17
        /*001a*/ 	.short	(.L_20 - .L_19)
.L_19:
        /*001c*/ 	.word	0x00000000
        /*0020*/ 	.short	0x0004
        /*0022*/ 	.short	0x0018
        /*0024*/ 	.byte	0x00, 0xf5, 0x21, 0x00


	//----- nvinfo : EIATTR_KPARAM_INFO
	.align		4
.L_20:
        /*0028*/ 	.byte	0x04, 0x17
        /*002a*/ 	.short	(.L_22 - .L_21)
.L_21:
        /*002c*/ 	.word	0x00000000
        /*0030*/ 	.short	0x0003
        /*0032*/ 	.short	0x0010
        /*0034*/ 	.byte	0x00, 0xf5, 0x21, 0x00


	//----- nvinfo : EIATTR_KPARAM_INFO
	.align		4
.L_22:
        /*0038*/ 	.byte	0x04, 0x17
        /*003a*/ 	.short	(.L_24 - .L_23)
.L_23:
        /*003c*/ 	.word	0x00000000
        /*0040*/ 	.short	0x0002
        /*0042*/ 	.short	0x0008
        /*0044*/ 	.byte	0x00, 0xf5, 0x21, 0x00


	//----- nvinfo : EIATTR_KPARAM_INFO
	.align		4
.L_24:
        /*0048*/ 	.byte	0x04, 0x17
        /*004a*/ 	.short	(.L_26 - .L_25)
.L_25:
        /*004c*/ 	.word	0x00000000
        /*0050*/ 	.short	0x0001
        /*0052*/ 	.short	0x0004
        /*0054*/ 	.byte	0x00, 0xf0, 0x11, 0x00


	//----- nvinfo : EIATTR_KPARAM_INFO
	.align		4
.L_26:
        /*0058*/ 	.byte	0x04, 0x17
        /*005a*/ 	.short	(.L_28 - .L_27)
.L_27:
        /*005c*/ 	.word	0x00000000
        /*0060*/ 	.short	0x0000
        /*0062*/ 	.short	0x0000
        /*0064*/ 	.byte	0x00, 0xf0, 0x11, 0x00


	//----- nvinfo : EIATTR_SPARSE_MMA_MASK
	.align		4
.L_28:
        /*0068*/ 	.byte	0x03, 0x50
        /*006a*/ 	.short	0x0000


	//----- nvinfo : EIATTR_MAXREG_COUNT
	.align		4
        /*006c*/ 	.byte	0x03, 0x1b
        /*006e*/ 	.short	0x00ff


	//----- nvinfo : EIATTR_NUM_BARRIERS
	.align		4
        /*0070*/ 	.byte	0x02, 0x4c
        /*0072*/ 	.byte	0x01
	.zero		1


	//----- nvinfo : EIATTR_MERCURY_ISA_VERSION
	.align		4
        /*0074*/ 	.byte	0x03, 0x5f
        /*0076*/ 	.short	0x0101


	//----- nvinfo : EIATTR_VRC_CTA_INIT_COUNT
	.align		4
        /*0078*/ 	.byte	0x02, 0x4a
	.zero		1
	.zero		1


	//----- nvinfo : EIATTR_EXIT_INSTR_OFFSETS
	.align		4
        /*007c*/ 	.byte	0x04, 0x1c
        /*007e*/ 	.short	(.L_30 - .L_29)


	//   ....[0]....
.L_29:
        /*0080*/ 	.word	0x000000e0


	//   ....[1]....
        /*0084*/ 	.word	0x00003430


	//   ....[2]....
        /*0088*/ 	.word	0x00003a50


	//----- nvinfo : EIATTR_CRS_STACK_SIZE
	.align		4
.L_30:
        /*008c*/ 	.byte	0x04, 0x1e
        /*008e*/ 	.short	(.L_32 - .L_31)
.L_31:
        /*0090*/ 	.word	0x00000000


	//----- nvinfo : EIATTR_CBANK_PARAM_SIZE
	.align		4
.L_32:
        /*0094*/ 	.byte	0x03, 0x19
        /*0096*/ 	.short	0x0028


	//----- nvinfo : EIATTR_PARAM_CBANK
	.align		4
        /*0098*/ 	.byte	0x04, 0x0a
        /*009a*/ 	.short	(.L_34 - .L_33)
	.align		4
.L_33:
        /*009c*/ 	.word	index@(.nv.constant0._Z21betweennessCentralityiiPiPfS_S0_)
        /*00a0*/ 	.short	0x0380
        /*00a2*/ 	.short	0x0028


	//----- nvinfo : EIATTR_SW_WAR
	.align		4
.L_34:
        /*00a4*/ 	.byte	0x04, 0x36
        /*00a6*/ 	.short	(.L_36 - .L_35)
.L_35:
        /*00a8*/ 	.word	0x00000008
.L_36:


//--------------------- .nv.callgraph             --------------------------
	.section	.nv.callgraph,"",@"SHT_CUDA_CALLGRAPH"
	.align	4
	.sectionentsize	8
	.align		4
        /*0000*/ 	.word	0x00000000
	.align		4
        /*0004*/ 	.word	0xffffffff
	.align		4
        /*0008*/ 	.word	0x00000000
	.align		4
        /*000c*/ 	.word	0xfffffffe
	.align		4
        /*0010*/ 	.word	0x00000000
	.align		4
        /*0014*/ 	.word	0xfffffffd
	.align		4
        /*0018*/ 	.word	0x00000000
	.align		4
        /*001c*/ 	.word	0xfffffffc


//--------------------- .nv.constant4             --------------------------
	.section	.nv.constant4,"a",@progbits
	.align	8
	.align		8
.nv.constant4:
        /*0000*/ 	.dword	MAX_DEGREE
	.align		8
        /*0008*/ 	.dword	ELEMENTS
	.align		8
        /*0010*/ 	.dword	S_SIZE
	.align		8
        /*0018*/ 	.dword	P_SIZE
	.align		8
        /*0020*/ 	.dword	PATH_SIZE
	.align		8
        /*0028*/ 	.dword	D_SIZE
	.align		8
        /*0030*/ 	.dword	Q_SIZE


//--------------------- .text._Z21betweennessCentralityiiPiPfS_S0_ --------------------------
	.section	.text._Z21betweennessCentralityiiPiPfS_S0_,"ax",@progbits
	.align	128
        .global         _Z21betweennessCentralityiiPiPfS_S0_
        .type           _Z21betweennessCentralityiiPiPfS_S0_,@function
        .size           _Z21betweennessCentralityiiPiPfS_S0_,(.L_x_49 - _Z21betweennessCentralityiiPiPfS_S0_)
        .other          _Z21betweennessCentralityiiPiPfS_S0_,@"STO_CUDA_ENTRY STV_DEFAULT"
_Z21betweennessCentralityiiPiPfS_S0_:
.text._Z21betweennessCentralityiiPiPfS_S0_:
[----:B------:R-:W0:Y:S01]  /*0000*/  LDC R1, c[0x0][0x37c] ;  /* 0x0000df00ff017b82 */ /* 0x000e220000000800 */
[----:B------:R-:W1:Y:S01]  /*0010*/  S2R R0, SR_CTAID.X ;  /* 0x0000000000007919 */ /* 0x000e620000002500 */
[----:B------:R-:W2:Y:S06]  /*0020*/  LDCU UR5, c[0x0][0x360] ;  /* 0x00006c00ff0577ac */ /* 0x000eac0008000800 */
[----:B------:R-:W3:Y:S01]  /*0030*/  LDC R11, c[0x0][0x380] ;  /* 0x0000e000ff0b7b82 */ /* 0x000ee20000000800 */
[----:B0-----:R-:W-:Y:S01]  /*0040*/  IADD3 R1, PT, PT, R1, -0xc8, RZ ;  /* 0xffffff3801017810 */ /* 0x001fe20007ffe0ff */
[----:B------:R-:W1:Y:S01]  /*0050*/  S2R R23, SR_TID.X ;  /* 0x0000000000177919 */ /* 0x000e620000002100 */
[----:B------:R-:W0:Y:S01]  /*0060*/  LDCU UR6, c[0x0][0x364] ;  /* 0x00006c80ff0677ac */ /* 0x000e220008000800 */
[----:B------:R-:W0:Y:S01]  /*0070*/  S2R R21, SR_TID.Y ;  /* 0x0000000000157919 */ /* 0x000e220000002200 */
[----:B------:R-:W2:Y:S02]  /*0080*/  LDCU UR4, c[0x0][0x370] ;  /* 0x00006e00ff0477ac */ /* 0x000ea40008000800 */
[----:B--2---:R-:W-:-:S02]  /*0090*/  UIMAD UR4, UR5, UR4, URZ ;  /* 0x00000004050472a4 */ /* 0x004fc4000f8e02ff */
[C---:B-1----:R-:W-:Y:S02]  /*00a0*/  IMAD R23, R0.reuse, UR5, R23 ;  /* 0x0000000500177c24 */ /* 0x042fe4000f8e0217 */
[----:B0-----:R-:W-:-:S04]  /*00b0*/  IMAD R0, R0, UR6, R21 ;  /* 0x0000000600007c24 */ /* 0x001fc8000f8e0215 */
[----:B------:R-:W-:-:S05]  /*00c0*/  IMAD R0, R0, UR4, R23 ;  /* 0x0000000400007c24 */ /* 0x000fca000f8e0217 */
[----:B---3--:R-:W-:-:S13]  /*00d0*/  ISETP.GE.AND P0, PT, R0, R11, PT ;  /* 0x0000000b0000720c */ /* 0x008fda0003f06270 */
[----:B------:R-:W-:Y:S05]  /*00e0*/  @P0 EXIT ;  /* 0x000000000000094d */ /* 0x000fea0003800000 */
[----:B------:R-:W0:Y:S01]  /*00f0*/  LDC.64 R14, c[0x0][0x390] ;  /* 0x0000e400ff0e7b82 */ /* 0x000e220000000a00 */
[----:B------:R-:W1:Y:S01]  /*0100*/  LDCU.64 UR10, c[0x0][0x358] ;  /* 0x00006b00ff0a77ac */ /* 0x000e620008000a00 */
[----:B------:R-:W2:Y:S01]  /*0110*/  S2R R10, SR_CTAID.Y ;  /* 0x00000000000a7919 */ /* 0x000ea20000002600 */
[----:B------:R-:W-:Y:S01]  /*0120*/  ISETP.GE.AND P1, PT, R11, 0x1, PT ;  /* 0x000000010b00780c */ /* 0x000fe20003f26270 */
[----:B------:R-:W3:Y:S01]  /*0130*/  LDCU UR5, c[0x0][0x380] ;  /* 0x00007000ff0577ac */ /* 0x000ee20008000800 */
[----:B------:R-:W-:-:S03]  /*0140*/  PLOP3.LUT P0, PT, PT, PT, PT, 0x8, 0x80 ;  /* 0x000000000080781c */ /* 0x000fc60003f0e170 */
[----:B------:R-:W4:Y:S08]  /*0150*/  LDC.64 R16, c[0x4][0x10] ;  /* 0x01000400ff107b82 */ /* 0x000f300000000a00 */
[----:B------:R-:W5:Y:S01]  /*0160*/  LDC.64 R8, c[0x4][0x18] ;  /* 0x01000600ff087b82 */ /* 0x000f620000000a00 */
[----:B0-----:R-:W-:-:S07]  /*0170*/  IMAD.WIDE R14, R0, 0x4, R14 ;  /* 0x00000004000e7825 */ /* 0x001fce00078e020e */
[----:B------:R-:W0:Y:S01]  /*0180*/  LDC.64 R4, c[0x4][0x28] ;  /* 0x01000a00ff047b82 */ /* 0x000e220000000a00 */
[----:B-1----:R-:W-:Y:S07]  /*0190*/  STG.E desc[UR10][R14.64], RZ ;  /* 0x000000ff0e007986 */ /* 0x002fee000c10190a */
[----:B------:R-:W-:Y:S01]  /*01a0*/  BAR.SYNC.DEFER_BLOCKING 0x0 ;  /* 0x0000000000007b1d */ /* 0x000fe20000010000 */
[----:B--2---:R-:W-:Y:S02]  /*01b0*/  IMAD R0, R10, UR6, R21 ;  /* 0x000000060a007c24 */ /* 0x004fe4000f8e0215 */
[----:B------:R-:W-:-:S02]  /*01c0*/  IMAD.SHL.U32 R10, R11, 0x4, RZ ;  /* 0x000000040b0a7824 */ /* 0x000fc400078e00ff */
[----:B------:R-:W-:-:S03]  /*01d0*/  IMAD R23, R0, UR4, R23 ;  /* 0x0000000400177c24 */ /* 0x000fc6000f8e0217 */
[----:B------:R-:W1:Y:S01]  /*01e0*/  LDC.64 R2, c[0x4][0x30] ;  /* 0x01000c00ff027b82 */ /* 0x000e620000000a00 */
[----:B------:R-:W-:Y:S01]  /*01f0*/  IMAD R0, R11, 0x32, R10 ;  /* 0x000000320b007824 */ /* 0x000fe200078e020a */
[----:B---3--:R-:W-:-:S03]  /*0200*/  MOV R10, UR5 ;  /* 0x00000005000a7c02 */ /* 0x008fc60008000f00 */
[----:B------:R-:W-:-:S03]  /*0210*/  IMAD R0, R23, R0, RZ ;  /* 0x0000000017007224 */ /* 0x000fc600078e02ff */
[----:B------:R-:W2:Y:S08]  /*0220*/  LDC.64 R6, c[0x4][0x20] ;  /* 0x01000800ff067b82 */ /* 0x000eb00000000a00 */
[----:B------:R-:W3:Y:S01]  /*0230*/  LDC.64 R18, c[0x4][0x8] ;  /* 0x01000200ff127b82 */ /* 0x000ee20000000a00 */
[----:B----4-:R4:W-:Y:S04]  /*0240*/  STG.E desc[UR10][R16.64], R11 ;  /* 0x0000000b10007986 */ /* 0x0109e8000c10190a */
[----:B-----5:R1:W-:Y:S03]  /*0250*/  STG.E desc[UR10][R8.64], R11 ;  /* 0x0000000b08007986 */ /* 0x0203e6000c10190a */
[----:B------:R-:W4:Y:S01]  /*0260*/  LDC.64 R12, c[0x0][0x398] ;  /* 0x0000e600ff0c7b82 */ /* 0x000f220000000a00 */
[----:B0-----:R0:W-:Y:S04]  /*0270*/  STG.E desc[UR10][R4.64], R11 ;  /* 0x0000000b04007986 */ /* 0x0011e8000c10190a */
[----:B-1----:R0:W-:Y:S04]  /*0280*/  STG.E desc[UR10][R2.64], R11 ;  /* 0x0000000b02007986 */ /* 0x0021e8000c10190a */
[----:B--2---:R0:W-:Y:S04]  /*0290*/  STG.E desc[UR10][R6.64], R11 ;  /* 0x0000000b06007986 */ /* 0x0041e8000c10190a */
[----:B---3--:R0:W-:Y:S01]  /*02a0*/  STG.E desc[UR10][R18.64], R11 ;  /* 0x0000000b12007986 */ /* 0x0081e2000c10190a */
[----:B----4-:R-:W-:-:S04]  /*02b0*/  IMAD.WIDE R16, R0, 0x4, R12 ;  /* 0x0000000400107825 */ /* 0x010fc800078e020c */
[----:B------:R-:W-:Y:S01]  /*02c0*/  IMAD.WIDE R14, R11, 0x4, R16 ;  /* 0x000000040b0e7825 */ /* 0x000fe200078e0210 */
[----:B0-----:R-:W-:Y:S06]  /*02d0*/  @!P1 BRA `(.L_x_0) ;  /* 0x0000000c00349947 */ /* 0x001fec0003800000 */
[----:B------:R-:W-:-:S07]  /*02e0*/  IMAD.MOV.U32 R21, RZ, RZ, RZ ;  /* 0x000000ffff157224 */ /* 0x000fce00078e00ff */
.L_x_1:
[----:B------:R-:W-:Y:S01]  /*02f0*/  MOV R25, 0xffffffff ;  /* 0xffffffff00197802 */ /* 0x000fe20000000f00 */
[----:B------:R-:W-:-:S05]  /*0300*/  IMAD.WIDE.U32 R18, R21, 0x4, R14 ;  /* 0x0000000415127825 */ /* 0x000fca00078e000e */
[----:B------:R-:W-:Y:S04]  /*0310*/  STG.E desc[UR10][R18.64], R25 ;  /* 0x0000001912007986 */ /* 0x000fe8000c10190a */
[----:B------:R-:W2:Y:S02]  /*0320*/  LDG.E R27, desc[UR10][R8.64] ;  /* 0x0000000a081b7981 */ /* 0x000ea4000c1e1900 */
[----:B--2---:R-:W-:-:S05]  /*0330*/  IMAD.WIDE R26, R27, 0x4, R18 ;  /* 0x000000041b1a7825 */ /* 0x004fca00078e0212 */
[----:B------:R0:W-:Y:S04]  /*0340*/  STG.E desc[UR10][R26.64], R25 ;  /* 0x000000191a007986 */ /* 0x0001e8000c10190a */
[----:B------:R-:W2:Y:S02]  /*0350*/  LDG.E R10, desc[UR10][R8.64] ;  /* 0x0000000a080a7981 */ /* 0x000ea4000c1e1900 */
[----:B--2---:R-:W-:-:S04]  /*0360*/  IMAD.SHL.U32 R29, R10, 0x2, RZ ;  /* 0x000000020a1d7824 */ /* 0x004fc800078e00ff */
[----:B------:R-:W-:-:S05]  /*0370*/  IMAD.WIDE R28, R29, 0x4, R18 ;  /* 0x000000041d1c7825 */ /* 0x000fca00078e0212 */
[----:B------:R1:W-:Y:S04]  /*0380*/  STG.E desc[UR10][R28.64], R25 ;  /* 0x000000191c007986 */ /* 0x0003e8000c10190a */
[----:B------:R-:W2:Y:S02]  /*0390*/  LDG.E R10, desc[UR10][R8.64] ;  /* 0x0000000a080a7981 */ /* 0x000ea4000c1e1900 */
[----:B--2---:R-:W-:-:S04]  /*03a0*/  IMAD R31, R10, 0x3, RZ ;  /* 0x000000030a1f7824 */ /* 0x004fc800078e02ff */
[----:B------:R-:W-:-:S05]  /*03b0*/  IMAD.WIDE R30, R31, 0x4, R18 ;  /* 0x000000041f1e7825 */ /* 0x000fca00078e0212 */
[----:B------:R2:W-:Y:S04]  /*03c0*/  STG.E desc[UR10][R30.64], R25 ;  /* 0x000000191e007986 */ /* 0x0005e8000c10190a */
[----:B------:R-:W3:Y:S02]  /*03d0*/  LDG.E R10, desc[UR10][R8.64] ;  /* 0x0000000a080a7981 */ /* 0x000ee4000c1e1900 */
[----:B---3--:R-:W-:-:S05]  /*03e0*/  SHF.L.U32 R33, R10, 0x2, RZ ;  /* 0x000000020a217819 */ /* 0x008fca00000006ff */
[----:B0-----:R-:W-:-:S05]  /*03f0*/  IMAD.WIDE R26, R33, 0x4, R18 ;  /* 0x00000004211a7825 */ /* 0x001fca00078e0212 */
[----:B------:R0:W-:Y:S04]  /*0400*/  STG.E desc[UR10][R26.64], R25 ;  /* 0x000000191a007986 */ /* 0x0001e8000c10190a */
[----:B------:R-:W3:Y:S02]  /*0410*/  LDG.E R10, desc[UR10][R8.64] ;  /* 0x0000000a080a7981 */ /* 0x000ee4000c1e1900 */
[----:B---3--:R-:W-:-:S04]  /*0420*/  IMAD R33, R10, 0x5, RZ ;  /* 0x000000050a217824 */ /* 0x008fc800078e02ff */
[----:B-1----:R-:W-:-:S05]  /*0430*/  IMAD.WIDE R28, R33, 0x4, R18 ;  /* 0x00000004211c7825 */ /* 0x002fca00078e0212 */
[----:B------:R1:W-:Y:S04]  /*0440*/  STG.E desc[UR10][R28.64], R25 ;  /* 0x000000191c007986 */ /* 0x0003e8000c10190a */
[----:B------:R-:W3:Y:S02]  /*0450*/  LDG.E R10, desc[UR10][R8.64] ;  /* 0x0000000a080a7981 */ /* 0x000ee4000c1e1900 */
[----:B---3--:R-:W-:-:S04]  /*0460*/  IMAD R33, R10, 0x6, RZ ;  /* 0x000000060a217824 */ /* 0x008fc800078e02ff */
[----:B--2---:R-:W-:-:S05]  /*0470*/  IMAD.WIDE R30, R33, 0x4, R18 ;  /* 0x00000004211e7825 */ /* 0x004fca00078e0212 */
[----:B------:R2:W-:Y:S04]  /*0480*/  STG.E desc[UR10][R30.64], R25 ;  /* 0x000000191e007986 */ /* 0x0005e8000c10190a */
[----:B------:R-:W3:Y:S02]  /*0490*/  LDG.E R10, desc[UR10][R8.64] ;  /* 0x0000000a080a7981 */ /* 0x000ee4000c1e1900 */
[----:B---3--:R-:W-:-:S04]  /*04a0*/  IMAD R33, R10, 0x7, RZ ;  /* 0x000000070a217824 */ /* 0x008fc800078e02ff */
[----:B0-----:R-:W-:-:S05]  /*04b0*/  IMAD.WIDE R26, R33, 0x4, R18 ;  /* 0x00000004211a7825 */ /* 0x001fca00078e0212 */
[----:B------:R0:W-:Y:S04]  /*04c0*/  STG.E desc[UR10][R26.64], R25 ;  /* 0x000000191a007986 */ /* 0x0001e8000c10190a */
[----:B------:R-:W3:Y:S02]  /*04d0*/  LDG.E R10, desc[UR10][R8.64] ;  /* 0x0000000a080a7981 */ /* 0x000ee4000c1e1900 */
[----:B---3--:R-:W-:-:S04]  /*04e0*/  IMAD.SHL.U32 R33, R10, 0x8, RZ ;  /* 0x000000080a217824 */ /* 0x008fc800078e00ff */
        /* <DEDUP_REMOVED lines=162> */
[----:B------:R-:W2:Y:S02]  /*0f10*/  LDG.E R10, desc[UR10][R8.64] ;  /* 0x0000000a080a7981 */ /* 0x000ea4000c1e1900 */
[----:B--2---:R-:W-:-:S04]  /*0f20*/  IMAD R33, R10, 0x31, RZ ;  /* 0x000000310a217824 */ /* 0x004fc800078e02ff */
[----:B------:R-:W-:-:S05]  /*0f30*/  IMAD.WIDE R18, R33, 0x4, R18 ;  /* 0x0000000421127825 */ /* 0x000fca00078e0212 */
[----:B------:R0:W-:Y:S04]  /*0f40*/  STG.E desc[UR10][R18.64], R25 ;  /* 0x0000001912007986 */ /* 0x0001e8000c10190a */
[----:B------:R-:W2:Y:S01]  /*0f50*/  LDG.E R10, desc[UR10][R8.64] ;  /* 0x0000000a080a7981 */ /* 0x000ea2000c1e1900 */
[----:B------:R-:W-:-:S04]  /*0f60*/  IADD3 R21, PT, PT, R21, 0x1, RZ ;  /* 0x0000000115157810 */ /* 0x000fc80007ffe0ff */
[----:B--2---:R-:W-:-:S13]  /*0f70*/  ISETP.GE.AND P0, PT, R21, R10, PT ;  /* 0x0000000a1500720c */ /* 0x004fda0003f06270 */
[----:B0-----:R-:W-:Y:S05]  /*0f80*/  @!P0 BRA `(.L_x_1) ;  /* 0xfffffff000d88947 */ /* 0x001fea000383ffff */
[----:B------:R-:W2:Y:S02]  /*0f90*/  LDG.E R8, desc[UR10][R6.64] ;  /* 0x0000000a06087981 */ /* 0x000ea4000c1e1900 */
[----:B--2---:R-:W-:-:S13]  /*0fa0*/  ISETP.GT.AND P0, PT, R8, RZ, PT ;  /* 0x000000ff0800720c */ /* 0x004fda0003f04270 */
.L_x_0:
[----:B------:R-:W-:Y:S02]  /*0fb0*/  IMAD.IADD R11, R0, 0x1, R11 ;  /* 0x00000001000b7824 */ /* 0x000fe400078e020b */
[----:B------:R-:W-:Y:S02]  /*0fc0*/  HFMA2 R25, -RZ, RZ, 0, 5.9604644775390625e-08 ;  /* 0x00000001ff197431 */ /* 0x000fe400000001ff */
[----:B------:R-:W-:-:S04]  /*0fd0*/  IMAD R11, R10, 0x32, R11 ;  /* 0x000000320a0b7824 */ /* 0x000fc800078e020b */
[----:B------:R-:W-:-:S04]  /*0fe0*/  IMAD.WIDE R12, R11, 0x4, R12 ;  /* 0x000000040b0c7825 */ /* 0x000fc800078e020c */
[----:B------:R-:W-:Y:S01]  /*0ff0*/  IMAD.WIDE R18, R23, 0x4, R12 ;  /* 0x0000000417127825 */ /* 0x000fe200078e020c */
[----:B------:R-:W-:Y:S06]  /*1000*/  @!P0 BRA `(.L_x_2) ;  /* 0x00000000001c8947 */ /* 0x000fec0003800000 */
[----:B------:R-:W-:-:S07]  /*1010*/  IMAD.MOV.U32 R11, RZ, RZ, RZ ;  /* 0x000000ffff0b7224 */ /* 0x000fce00078e00ff */
.L_x_3:
[----:B------:R-:W-:-:S05]  /*1020*/  IMAD.WIDE.U32 R8, R11, 0x4, R12 ;  /* 0x000000040b087825 */ /* 0x000fca00078e000c */
[----:B------:R0:W-:Y:S04]  /*1030*/  STG.E desc[UR10][R8.64], RZ ;  /* 0x000000ff08007986 */ /* 0x0001e8000c10190a */
[----:B------:R-:W2:Y:S01]  /*1040*/  LDG.E R0, desc[UR10][R6.64] ;  /* 0x0000000a06007981 */ /* 0x000ea2000c1e1900 */
[----:B------:R-:W-:-:S04]  /*1050*/  IADD3 R11, PT, PT, R11, 0x1, RZ ;  /* 0x000000010b0b7810 */ /* 0x000fc80007ffe0ff */
[----:B--2---:R-:W-:-:S13]  /*1060*/  ISETP.GE.AND P0, PT, R11, R0, PT ;  /* 0x000000000b00720c */ /* 0x004fda0003f06270 */
[----:B0-----:R-:W-:Y:S05]  /*1070*/  @!P0 BRA `(.L_x_3) ;  /* 0xfffffffc00e88947 */ /* 0x001fea000383ffff */
.L_x_2:
[----:B------:R0:W-:Y:S04]  /*1080*/  STG.E desc[UR10][R18.64], R25 ;  /* 0x0000001912007986 */ /* 0x0001e8000c10190a */
[----:B------:R-:W2:Y:S04]  /*1090*/  LDG.E R0, desc[UR10][R4.64] ;  /* 0x0000000a04007981 */ /* 0x000ea8000c1e1900 */
[----:B------:R-:W3:Y:S01]  /*10a0*/  LDG.E R11, desc[UR10][R6.64] ;  /* 0x0000000a060b7981 */ /* 0x000ee2000c1e1900 */
[----:B--2---:R-:W-:Y:S01]  /*10b0*/  ISETP.GE.AND P0, PT, R0, 0x1, PT ;  /* 0x000000010000780c */ /* 0x004fe20003f06270 */
[----:B---3--:R-:W-:-:S04]  /*10c0*/  IMAD.WIDE R10, R11, 0x4, R12 ;  /* 0x000000040b0a7825 */ /* 0x008fc800078e020c */
[----:B------:R-:W-:-:S08]  /*10d0*/  IMAD.WIDE R20, R23, 0x4, R10 ;  /* 0x0000000417147825 */ /* 0x000fd000078e020a */
[----:B0-----:R-:W-:Y:S05]  /*10e0*/  @!P0 BRA `(.L_x_4) ;  /* 0x0000000000208947 */ /* 0x001fea0003800000 */
[----:B------:R-:W-:-:S07]  /*10f0*/  MOV R9, RZ ;  /* 0x000000ff00097202 */ /* 0x000fce0000000f00 */
.L_x_5:
[----:B------:R-:W-:Y:S02]  /*1100*/  IMAD.MOV.U32 R19, RZ, RZ, -0x1 ;  /* 0xffffffffff137424 */ /* 0x000fe400078e00ff */
[----:B------:R-:W-:-:S05]  /*1110*/  IMAD.WIDE.U32 R6, R9, 0x4, R10 ;  /* 0x0000000409067825 */ /* 0x000fca00078e000a */
[----:B------:R0:W-:Y:S04]  /*1120*/  STG.E desc[UR10][R6.64], R19 ;  /* 0x0000001306007986 */ /* 0x0001e8000c10190a */
[----:B------:R-:W2:Y:S01]  /*1130*/  LDG.E R0, desc[UR10][R4.64] ;  /* 0x0000000a04007981 */ /* 0x000ea2000c1e1900 */
[----:B------:R-:W-:-:S04]  /*1140*/  IADD3 R9, PT, PT, R9, 0x1, RZ ;  /* 0x0000000109097810 */ /* 0x000fc80007ffe0ff */
[----:B--2---:R-:W-:-:S13]  /*1150*/  ISETP.GE.AND P0, PT, R9, R0, PT ;  /* 0x000000000900720c */ /* 0x004fda0003f06270 */
[----:B0-----:R-:W-:Y:S05]  /*1160*/  @!P0 BRA `(.L_x_5) ;  /* 0xfffffffc00e48947 */ /* 0x001fea000383ffff */
.L_x_4:
[----:B------:R0:W-:Y:S04]  /*1170*/  STG.E desc[UR10][R20.64], RZ ;  /* 0x000000ff14007986 */ /* 0x0001e8000c10190a */
[----:B------:R-:W2:Y:S04]  /*1180*/  LDG.E R6, desc[UR10][R2.64] ;  /* 0x0000000a02067981 */ /* 0x000ea8000c1e1900 */
[----:B------:R-:W3:Y:S01]  /*1190*/  LDG.E R9, desc[UR10][R4.64] ;  /* 0x0000000a04097981 */ /* 0x000ee2000c1e1900 */
[----:B0-----:R-:W-:Y:S01]  /*11a0*/  IMAD.MOV.U32 R21, RZ, RZ, RZ ;  /* 0x000000ffff157224 */ /* 0x001fe200078e00ff */
[----:B--2---:R-:W-:-:S04]  /*11b0*/  IABS R7, R6 ;  /* 0x0000000600077213 */ /* 0x004fc80000000000 */
[----:B------:R-:W-:Y:S01]  /*11c0*/  ISETP.GT.U32.AND P0, PT, R7, 0x1, PT ;  /* 0x000000010700780c */ /* 0x000fe20003f04070 */
[----:B---3--:R-:W-:Y:S01]  /*11d0*/  IMAD.WIDE R8, R9, 0x4, R10 ;  /* 0x0000000409087825 */ /* 0x008fe200078e020a */
[----:B------:R-:W-:-:S04]  /*11e0*/  IADD3 R0, PT, PT, -R7, 0x1, RZ ;  /* 0x0000000107007810 */ /* 0x000fc80007ffe1ff */
[----:B------:R-:W-:Y:S01]  /*11f0*/  SEL R0, R0, 0x1, !P0 ;  /* 0x0000000100007807 */ /* 0x000fe20004000000 */
[----:B------:R0:W-:Y:S01]  /*1200*/  STG.E desc[UR10][R8.64], R23 ;  /* 0x0000001708007986 */ /* 0x0001e2000c10190a */
[----:B------:R-:W-:Y:S02]  /*1210*/  ISETP.NE.AND P0, PT, R6, RZ, PT ;  /* 0x000000ff0600720c */ /* 0x000fe40003f05270 */
[----:B------:R-:W-:-:S13]  /*1220*/  ISETP.GT.U32.AND P1, PT, R7, R0, PT ;  /* 0x000000000700720c */ /* 0x000fda0003f24070 */
[----:B------:R-:W-:Y:S02]  /*1230*/  @!P1 IADD3 R0, PT, PT, R0, -R7, RZ ;  /* 0x8000000700009210 */ /* 0x000fe40007ffe0ff */
[----:B------:R-:W-:-:S04]  /*1240*/  @!P0 LOP3.LUT R0, RZ, R6, RZ, 0x33, !PT ;  /* 0x00000006ff008212 */ /* 0x000fc800078e33ff */
[----:B------:R-:W-:-:S13]  /*1250*/  ISETP.NE.AND P0, PT, R0, RZ, PT ;  /* 0x000000ff0000720c */ /* 0x000fda0003f05270 */
[----:B0-----:R-:W-:Y:S05]  /*1260*/  @!P0 BRA `(.L_x_6) ;  /* 0x00000020006c8947 */ /* 0x001fea0003800000 */
[----:B------:R-:W0:Y:S02]  /*1270*/  LDCU UR4, c[0x0][0x384] ;  /* 0x00007080ff0477ac */ /* 0x000e240008000800 */
[----:B0-----:R-:W-:-:S09]  /*1280*/  UISETP.GT.AND UP0, UPT, UR4, URZ, UPT ;  /* 0x000000ff0400728c */ /* 0x001fd2000bf04270 */
[----:B------:R-:W-:Y:S05]  /*1290*/  BRA.U UP0, `(.L_x_7) ;  /* 0x00000001008c7547 */ /* 0x000fea000b800000 */
[----:B------:R-:W-:Y:S01]  /*12a0*/  HFMA2 R11, -RZ, RZ, 0, 0 ;  /* 0x00000000ff0b7431 */ /* 0x000fe200000001ff */
[----:B------:R-:W-:-:S07]  /*12b0*/  MOV R21, RZ ;  /* 0x000000ff00157202 */ /* 0x000fce0000000f00 */
.L_x_8:
[----:B------:R-:W2:Y:S01]  /*12c0*/  LDG.E R20, desc[UR10][R2.64] ;  /* 0x0000000a02147981 */ /* 0x000ea2000c1e1900 */
[----:B------:R-:W-:-:S06]  /*12d0*/  IMAD.WIDE R6, R11, 0x4, R8 ;  /* 0x000000040b067825 */ /* 0x000fcc00078e0208 */
[----:B------:R0:W3:Y:S01]  /*12e0*/  LDG.E R6, desc[UR10][R6.64] ;  /* 0x0000000a06067981 */ /* 0x0000e2000c1e1900 */
[----:B------:R-:W-:-:S04]  /*12f0*/  IADD3 R11, PT, PT, R11, 0x1, RZ ;  /* 0x000000010b0b7810 */ /* 0x000fc80007ffe0ff */
[----:B------:R-:W-:Y:S02]  /*1300*/  ISETP.GE.AND P1, PT, R11, RZ, PT ;  /* 0x000000ff0b00720c */ /* 0x000fe40003f26270 */
[-C--:B--2---:R-:W-:Y:S02]  /*1310*/  IABS R18, R20.reuse ;  /* 0x0000001400127213 */ /* 0x084fe40000000000 */
[----:B0-----:R-:W-:Y:S02]  /*1320*/  IABS R7, R20 ;  /* 0x0000001400077213 */ /* 0x001fe40000000000 */
[----:B------:R-:W0:Y:S02]  /*1330*/  I2F.RP R10, R18 ;  /* 0x00000012000a7306 */ /* 0x000e240000209400 */
[----:B------:R-:W-:-:S06]  /*1340*/  IADD3 R7, PT, PT, RZ, -R7, RZ ;  /* 0x80000007ff077210 */ /* 0x000fcc0007ffe0ff */
[----:B0-----:R-:W0:Y:S02]  /*1350*/  MUFU.RCP R10, R10 ;  /* 0x0000000a000a7308 */ /* 0x001e240000001000 */
[----:B0-----:R-:W-:Y:S01]  /*1360*/  VIADD R4, R10, 0xffffffe ;  /* 0x0ffffffe0a047836 */ /* 0x001fe20000000000 */
[----:B------:R-:W-:-:S05]  /*1370*/  IABS R10, R11 ;  /* 0x0000000b000a7213 */ /* 0x000fca0000000000 */
[----:B------:R0:W1:Y:S02]  /*1380*/  F2I.FTZ.U32.TRUNC.NTZ R5, R4 ;  /* 0x0000000400057305 */ /* 0x000064000021f000 */
[----:B0-----:R-:W-:Y:S01]  /*1390*/  IMAD.MOV.U32 R4, RZ, RZ, RZ ;  /* 0x000000ffff047224 */ /* 0x001fe200078e00ff */
[----:B-1----:R-:W-:-:S05]  /*13a0*/  IADD3 R19, PT, PT, RZ, -R5, RZ ;  /* 0x80000005ff137210 */ /* 0x002fca0007ffe0ff */
[----:B------:R-:W-:-:S04]  /*13b0*/  IMAD R19, R19, R18, RZ ;  /* 0x0000001213137224 */ /* 0x000fc800078e02ff */
[----:B------:R-:W-:-:S06]  /*13c0*/  IMAD.HI.U32 R5, R5, R19, R4 ;  /* 0x0000001305057227 */ /* 0x000fcc00078e0004 */
[----:B------:R-:W-:-:S04]  /*13d0*/  IMAD.HI.U32 R5, R5, R10, RZ ;  /* 0x0000000a05057227 */ /* 0x000fc800078e00ff */
[----:B------:R-:W-:Y:S02]  /*13e0*/  IMAD R7, R5, R7, R10 ;  /* 0x0000000705077224 */ /* 0x000fe400078e020a */
[C---:B------:R-:W-:Y:S01]  /*13f0*/  IMAD.WIDE.U32 R4, R21.reuse, 0x4, R16 ;  /* 0x0000000415047825 */ /* 0x040fe200078e0010 */
[----:B------:R-:W-:Y:S02]  /*1400*/  IADD3 R21, PT, PT, R21, 0x1, RZ ;  /* 0x0000000115157810 */ /* 0x000fe40007ffe0ff */
[----:B------:R-:W-:Y:S02]  /*1410*/  ISETP.GT.U32.AND P0, PT, R18, R7, PT ;  /* 0x000000071200720c */ /* 0x000fe40003f04070 */
[----:B---3--:R0:W-:Y:S11]  /*1420*/  STG.E desc[UR10][R4.64], R6 ;  /* 0x0000000604007986 */ /* 0x0081f6000c10190a */
[----:B------:R-:W-:-:S04]  /*1430*/  @!P0 IADD3 R7, PT, PT, R7, -R18, RZ ;  /* 0x8000001207078210 */ /* 0x000fc80007ffe0ff */
[----:B------:R-:W-:-:S13]  /*1440*/  ISETP.GT.U32.AND P0, PT, R18, R7, PT ;  /* 0x000000071200720c */ /* 0x000fda0003f04070 */
[----:B------:R-:W-:Y:S01]  /*1450*/  @!P0 IMAD.IADD R7, R7, 0x1, -R18 ;  /* 0x0000000107078824 */ /* 0x000fe200078e0a12 */
[----:B------:R-:W-:-:S04]  /*1460*/  ISETP.NE.AND P0, PT, R20, RZ, PT ;  /* 0x000000ff1400720c */ /* 0x000fc80003f05270 */
[----:B------:R-:W-:-:S09]  /*1470*/  @!P1 IADD3 R7, PT, PT, -R7, RZ, RZ ;  /* 0x000000ff07079210 */ /* 0x000fd20007ffe1ff */
[----:B------:R-:W-:-:S04]  /*1480*/  @!P0 LOP3.LUT R7, RZ, R20, RZ, 0x33, !PT ;  /* 0x00000014ff078212 */ /* 0x000fc800078e33ff */
[----:B------:R-:W-:Y:S01]  /*1490*/  ISETP.NE.AND P0, PT, R7, R0, PT ;  /* 0x000000000700720c */ /* 0x000fe20003f05270 */
[----:B------:R-:W-:-:S12]  /*14a0*/  IMAD.MOV.U32 R11, RZ, RZ, R7 ;  /* 0x000000ffff0b7224 */ /* 0x000fd800078e0007 */
[----:B0-----:R-:W-:Y:S05]  /*14b0*/  @P0 BRA `(.L_x_8) ;  /* 0xfffffffc00800947 */ /* 0x001fea000383ffff */
[----:B------:R-:W-:Y:S05]  /*14c0*/  BRA `(.L_x_6) ;  /* 0x0000001c00d47947 */ /* 0x000fea0003800000 */
.L_x_7:
[----:B------:R-:W-:Y:S01]  /*14d0*/  USHF.L.U32 UR4, UR4, 0x1, URZ ;  /* 0x0000000104047899 */ /* 0x000fe200080006ff */
[----:B------:R-:W-:Y:S01]  /*14e0*/  HFMA2 R0, -RZ, RZ, 0, 0 ;  /* 0x00000000ff007431 */ /* 0x000fe200000001ff */
[----:B------:R-:W-:Y:S01]  /*14f0*/  BSSY.RECONVERGENT B0, `(.L_x_6) ;  /* 0x00001f2000007945 */ /* 0x000fe20003800200 */
[----:B------:R-:W-:Y:S01]  /*1500*/  MOV R19, 0x1 ;  /* 0x0000000100137802 */ /* 0x000fe20000000f00 */
[----:B------:R-:W-:Y:S01]  /*1510*/  UISETP.LT.AND UP0, UPT, UR4, 0x2, UPT ;  /* 0x000000020400788c */ /* 0x000fe2000bf01270 */
[----:B------:R-:W-:-:S03]  /*1520*/  IMAD.MOV.U32 R21, RZ, RZ, RZ ;  /* 0x000000ffff157224 */ /* 0x000fc600078e00ff */
[----:B------:R-:W-:-:S04]  /*1530*/  USEL UR5, UR4, 0x2, !UP0 ;  /* 0x0000000204057887 */ /* 0x000fc8000c000000 */
[----:B------:R-:W-:-:S04]  /*1540*/  UIADD3 UR5, UPT, UPT, UR5, -0x1, URZ ;  /* 0xffffffff05057890 */ /* 0x000fc8000fffe0ff */
[----:B------:R-:W-:-:S04]  /*1550*/  ULEA.HI UR7, UR5, 0x1, URZ, 0x1f ;  /* 0x0000000105077891 */ /* 0x000fc8000f8ff8ff */
[----:B------:R-:W-:-:S12]  /*1560*/  ULOP3.LUT UR8, UR7, 0x7ffffff8, URZ, 0xc0, !UPT ;  /* 0x7ffffff807087892 */ /* 0x000fd8000f8ec0ff */
.L_x_24:
[----:B012---:R-:W0:Y:S02]  /*1570*/  LDC.64 R2, c[0x4][0x30] ;  /* 0x01000c00ff027b82 */ /* 0x007e240000000a00 */
[----:B0-----:R-:W2:Y:S01]  /*1580*/  LDG.E R2, desc[UR10][R2.64] ;  /* 0x0000000a02027981 */ /* 0x001ea2000c1e1900 */
[----:B------:R-:W-:-:S05]  /*1590*/  IMAD.WIDE R6, R0, 0x4, R8 ;  /* 0x0000000400067825 */ /* 0x000fca00078e0208 */
[----:B------:R0:W3:Y:S01]  /*15a0*/  LDG.E R25, desc[UR10][R6.64] ;  /* 0x0000000a06197981 */ /* 0x0000e2000c1e1900 */
[----:B------:R-:W-:Y:S01]  /*15b0*/  VIADD R0, R0, 0x1 ;  /* 0x0000000100007836 */ /* 0x000fe20000000000 */
[----:B------:R-:W-:-:S04]  /*15c0*/  UISETP.GE.AND UP0, UPT, UR4, 0xf, UPT ;  /* 0x0000000f0400788c */ /* 0x000fc8000bf06270 */
[----:B0-----:R-:W-:Y:S02]  /*15d0*/  IABS R6, R0 ;  /* 0x0000000000067213 */ /* 0x001fe40000000000 */
[-C--:B--2---:R-:W-:Y:S02]  /*15e0*/  IABS R27, R2.reuse ;  /* 0x00000002001b7213 */ /* 0x084fe40000000000 */
[----:B------:R-:W-:Y:S02]  /*15f0*/  IABS R7, R2 ;  /* 0x0000000200077213 */ /* 0x000fe40000000000 */
[----:B------:R-:W0:Y:S01]  /*1600*/  I2F.RP R18, R27 ;  /* 0x0000001b00127306 */ /* 0x000e220000209400 */
[----:B------:R-:W-:-:S07]  /*1610*/  ISETP.NE.AND P1, PT, R2, RZ, PT ;  /* 0x000000ff0200720c */ /* 0x000fce0003f25270 */
[----:B0-----:R-:W0:Y:S02]  /*1620*/  MUFU.RCP R18, R18 ;  /* 0x0000001200127308 */ /* 0x001e240000001000 */
[----:B0-----:R-:W-:Y:S02]  /*1630*/  IADD3 R4, PT, PT, R18, 0xffffffe, RZ ;  /* 0x0ffffffe12047810 */ /* 0x001fe40007ffe0ff */
[----:B------:R-:W-:-:S04]  /*1640*/  MOV R18, RZ ;  /* 0x000000ff00127202 */ /* 0x000fc80000000f00 */
[----:B------:R0:W1:Y:S02]  /*1650*/  F2I.FTZ.U32.TRUNC.NTZ R5, R4 ;  /* 0x0000000400057305 */ /* 0x000064000021f000 */
[----:B0-----:R-:W-:Y:S02]  /*1660*/  MOV R4, RZ ;  /* 0x000000ff00047202 */ /* 0x001fe40000000f00 */
[----:B-1----:R-:W-:-:S05]  /*1670*/  IADD3 R20, PT, PT, RZ, -R5, RZ ;  /* 0x80000005ff147210 */ /* 0x002fca0007ffe0ff */
[----:B------:R-:W-:-:S04]  /*1680*/  IMAD R3, R20, R27, RZ ;  /* 0x0000001b14037224 */ /* 0x000fc800078e02ff */
[----:B------:R-:W-:Y:S01]  /*1690*/  IMAD.HI.U32 R5, R5, R3, R4 ;  /* 0x0000000305057227 */ /* 0x000fe200078e0004 */
[----:B------:R-:W-:-:S05]  /*16a0*/  IADD3 R3, PT, PT, RZ, -R7, RZ ;  /* 0x80000007ff037210 */ /* 0x000fca0007ffe0ff */
[----:B------:R-:W-:-:S04]  /*16b0*/  IMAD.HI.U32 R5, R5, R6, RZ ;  /* 0x0000000605057227 */ /* 0x000fc800078e00ff */
[----:B------:R-:W-:Y:S01]  /*16c0*/  IMAD R6, R5, R3, R6 ;  /* 0x0000000305067224 */ /* 0x000fe200078e0206 */
[----:B------:R-:W-:Y:S01]  /*16d0*/  MOV R3, RZ ;  /* 0x000000ff00037202 */ /* 0x000fe20000000f00 */
[----:B------:R-:W-:-:S03]  /*16e0*/  IMAD.WIDE.U32 R4, R21, 0x4, R16 ;  /* 0x0000000415047825 */ /* 0x000fc600078e0010 */
[----:B------:R-:W-:Y:S02]  /*16f0*/  ISETP.GT.U32.AND P0, PT, R27, R6, PT ;  /* 0x000000061b00720c */ /* 0x000fe40003f04070 */
[----:B---3--:R0:W-:Y:S11]  /*1700*/  STG.E desc[UR10][R4.64], R25 ;  /* 0x0000001904007986 */ /* 0x0081f6000c10190a */
[----:B------:R-:W-:Y:S01]  /*1710*/  @!P0 IMAD.IADD R6, R6, 0x1, -R27 ;  /* 0x0000000106068824 */ /* 0x000fe200078e0a1b */
[----:B------:R-:W-:-:S04]  /*1720*/  ISETP.GE.AND P0, PT, R0, RZ, PT ;  /* 0x000000ff0000720c */ /* 0x000fc80003f06270 */
[----:B------:R-:W-:-:S13]  /*1730*/  ISETP.GT.U32.AND P2, PT, R27, R6, PT ;  /* 0x000000061b00720c */ /* 0x000fda0003f44070 */
[----:B------:R-:W-:-:S05]  /*1740*/  @!P2 IADD3 R6, PT, PT, R6, -R27, RZ ;  /* 0x8000001b0606a210 */ /* 0x000fca0007ffe0ff */
[----:B------:R-:W-:Y:S01]  /*1750*/  IMAD.MOV.U32 R0, RZ, RZ, R6 ;  /* 0x000000ffff007224 */ /* 0x000fe200078e0006 */
[----:B0-----:R-:W-:Y:S06]  /*1760*/  BRA.U !UP0, `(.L_x_9) ;  /* 0x0000000508007547 */ /* 0x001fec000b800000 */
[----:B------:R-:W-:Y:S02]  /*1770*/  HFMA2 R3, -RZ, RZ, 0, 0 ;  /* 0x00000000ff037431 */ /* 0x000fe400000001ff */
[----:B------:R-:W-:-:S07]  /*1780*/  IMAD.MOV.U32 R6, RZ, RZ, RZ ;  /* 0x000000ffff067224 */ /* 0x000fce00078e00ff */
.L_x_10:
[----:B------:R-:W0:Y:S02]  /*1790*/  LDC.64 R4, c[0x0][0x388] ;  /* 0x0000e200ff047b82 */ /* 0x000e240000000a00 */
[----:B0-----:R-:W-:-:S05]  /*17a0*/  IMAD.WIDE.U32 R4, R3, 0x4, R4 ;  /* 0x0000000403047825 */ /* 0x001fca00078e0004 */
[----:B------:R-:W2:Y:S04]  /*17b0*/  LDG.E R20, desc[UR10][R4.64] ;  /* 0x0000000a04147981 */ /* 0x000ea8000c1e1900 */
[----:B------:R-:W3:Y:S04]  /*17c0*/  LDG.E R22, desc[UR10][R4.64+0x8] ;  /* 0x0000080a04167981 */ /* 0x000ee8000c1e1900 */
[----:B------:R-:W4:Y:S04]  /*17d0*/  LDG.E R24, desc[UR10][R4.64+0x10] ;  /* 0x0000100a04187981 */ /* 0x000f28000c1e1900 */
[----:B------:R-:W5:Y:S04]  /*17e0*/  LDG.E R28, desc[UR10][R4.64+0x18] ;  /* 0x0000180a041c7981 */ /* 0x000f68000c1e1900 */
[----:B------:R-:W5:Y:S04]  /*17f0*/  LDG.E R30, desc[UR10][R4.64+0x20] ;  /* 0x0000200a041e7981 */ /* 0x000f68000c1e1900 */
[----:B------:R-:W5:Y:S04]  /*1800*/  LDG.E R32, desc[UR10][R4.64+0x28] ;  /* 0x0000280a04207981 */ /* 0x000f68000c1e1900 */
[----:B------:R-:W5:Y:S04]  /*1810*/  LDG.E R34, desc[UR10][R4.64+0x30] ;  /* 0x0000300a04227981 */ /* 0x000f68000c1e1900 */
[----:B------:R-:W5:Y:S01]  /*1820*/  LDG.E R36, desc[UR10][R4.64+0x38] ;  /* 0x0000380a04247981 */ /* 0x000f62000c1e1900 */
[----:B--2---:R-:W-:-:S02]  /*1830*/  ISETP.NE.AND P2, PT, R20, R25, PT ;  /* 0x000000191400720c */ /* 0x004fc40003f45270 */
[-C--:B---3--:R-:W-:Y:S02]  /*1840*/  ISETP.NE.AND P3, PT, R22, R25.reuse, PT ;  /* 0x000000191600720c */ /* 0x088fe40003f65270 */
[----:B----4-:R-:W-:-:S09]  /*1850*/  ISETP.NE.AND P4, PT, R24, R25, PT ;  /* 0x000000191800720c */ /* 0x010fd20003f85270 */
[----:B------:R-:W2:Y:S04]  /*1860*/  @!P2 LDG.E R7, desc[UR10][R4.64+0x4] ;  /* 0x0000040a0407a981 */ /* 0x000ea8000c1e1900 */
[----:B------:R-:W3:Y:S04]  /*1870*/  @!P3 LDG.E R24, desc[UR10][R4.64+0xc] ;  /* 0x00000c0a0418b981 */ /* 0x000ee8000c1e1900 */
[----:B------:R-:W4:Y:S01]  /*1880*/  @!P4 LDG.E R26, desc[UR10][R4.64+0x14] ;  /* 0x0000140a041ac981 */ /* 0x000f22000c1e1900 */
[C---:B------:R-:W-:Y:S02]  /*1890*/  @!P2 IADD3 R20, PT, PT, R18.reuse, 0x1, RZ ;  /* 0x000000011214a810 */ /* 0x040fe40007ffe0ff */
[----:B------:R-:W-:-:S03]  /*18a0*/  @!P2 LEA R22, R18, R1, 0x2 ;  /* 0x000000011216a211 */ /* 0x000fc600078e10ff */
[----:B------:R-:W-:-:S05]  /*18b0*/  @!P2 IMAD.MOV.U32 R18, RZ, RZ, R20 ;  /* 0x000000ffff12a224 */ /* 0x000fca00078e0014 */
[C---:B------:R-:W-:Y:S02]  /*18c0*/  @!P3 IADD3 R20, PT, PT, R18.reuse, 0x1, RZ ;  /* 0x000000011214b810 */ /* 0x040fe40007ffe0ff */
[----:B------:R-:W-:-:S03]  /*18d0*/  @!P3 LEA R27, R18, R1, 0x2 ;  /* 0x00000001121bb211 */ /* 0x000fc600078e10ff */
[----:B------:R-:W-:-:S05]  /*18e0*/  @!P3 IMAD.MOV.U32 R18, RZ, RZ, R20 ;  /* 0x000000ffff12b224 */ /* 0x000fca00078e0014 */
[C---:B------:R-:W-:Y:S02]  /*18f0*/  @!P4 LEA R29, R18.reuse, R1, 0x2 ;  /* 0x00000001121dc211 */ /* 0x040fe400078e10ff */
[----:B------:R-:W-:Y:S02]  /*1900*/  @!P4 IADD3 R20, PT, PT, R18, 0x1, RZ ;  /* 0x000000011214c810 */ /* 0x000fe40007ffe0ff */
[----:B-----5:R-:W-:-:S03]  /*1910*/  ISETP.NE.AND P5, PT, R32, R25, PT ;  /* 0x000000192000720c */ /* 0x020fc60003fa5270 */
[----:B------:R-:W-:Y:S01]  /*1920*/  @!P4 IMAD.MOV.U32 R18, RZ, RZ, R20 ;  /* 0x000000ffff12c224 */ /* 0x000fe200078e0014 */
[-C--:B------:R-:W-:Y:S01]  /*1930*/  ISETP.NE.AND P6, PT, R34, R25.reuse, PT ;  /* 0x000000192200720c */ /* 0x080fe20003fc5270 */
[----:B--2---:R0:W-:Y:S04]  /*1940*/  @!P2 STL [R22], R7 ;  /* 0x000000071600a387 */ /* 0x0041e80000100800 */
[----:B---3--:R1:W-:Y:S01]  /*1950*/  @!P3 STL [R27], R24 ;  /* 0x000000181b00b387 */ /* 0x0083e20000100800 */
[----:B------:R-:W-:-:S03]  /*1960*/  ISETP.NE.AND P3, PT, R28, R25, PT ;  /* 0x000000191c00720c */ /* 0x000fc60003f65270 */
[----:B----4-:R2:W-:Y:S01]  /*1970*/  @!P4 STL [R29], R26 ;  /* 0x0000001a1d00c387 */ /* 0x0105e20000100800 */
[-C--:B------:R-:W-:Y:S02]  /*1980*/  ISETP.NE.AND P4, PT, R30, R25.reuse, PT ;  /* 0x000000191e00720c */ /* 0x080fe40003f85270 */
[----:B------:R-:W-:Y:S01]  /*1990*/  ISETP.NE.AND P2, PT, R36, R25, PT ;  /* 0x000000192400720c */ /* 0x000fe20003f45270 */
[----:B0-----:R-:W3:Y:S04]  /*19a0*/  @!P5 LDG.E R22, desc[UR10][R4.64+0x2c] ;  /* 0x00002c0a0416d981 */ /* 0x001ee8000c1e1900 */
[----:B-1----:R-:W4:Y:S04]  /*19b0*/  @!P6 LDG.E R24, desc[UR10][R4.64+0x34] ;  /* 0x0000340a0418e981 */ /* 0x002f28000c1e1900 */
[----:B------:R-:W5:Y:S04]  /*19c0*/  @!P3 LDG.E R7, desc[UR10][R4.64+0x1c] ;  /* 0x00001c0a0407b981 */ /* 0x000f68000c1e1900 */
[----:B------:R-:W3:Y:S04]  /*19d0*/  @!P4 LDG.E R20, desc[UR10][R4.64+0x24] ;  /* 0x0000240a0414c981 */ /* 0x000ee8000c1e1900 */
[----:B------:R0:W4:Y:S01]  /*19e0*/  @!P2 LDG.E R27, desc[UR10][R4.64+0x3c] ;  /* 0x00003c0a041ba981 */ /* 0x000122000c1e1900 */
[----:B--2---:R-:W-:-:S02]  /*19f0*/  @!P3 IADD3 R26, PT, PT, R18, 0x1, RZ ;  /* 0x00000001121ab810 */ /* 0x004fc40007ffe0ff */
[----:B------:R-:W-:-:S03]  /*1a00*/  @!P3 LEA R28, R18, R1, 0x2 ;  /* 0x00000001121cb211 */ /* 0x000fc600078e10ff */
[----:B------:R-:W-:-:S05]  /*1a10*/  @!P3 IMAD.MOV.U32 R18, RZ, RZ, R26 ;  /* 0x000000ffff12b224 */ /* 0x000fca00078e001a */
[C---:B------:R-:W-:Y:S02]  /*1a20*/  @!P4 IADD3 R26, PT, PT, R18.reuse, 0x1, RZ ;  /* 0x00000001121ac810 */ /* 0x040fe40007ffe0ff */
[----:B------:R-:W-:-:S03]  /*1a30*/  @!P4 LEA R29, R18, R1, 0x2 ;  /* 0x00000001121dc211 */ /* 0x000fc600078e10ff */
[----:B------:R-:W-:-:S05]  /*1a40*/  @!P4 IMAD.MOV.U32 R18, RZ, RZ, R26 ;  /* 0x000000ffff12c224 */ /* 0x000fca00078e001a */
[C---:B------:R-:W-:Y:S02]  /*1a50*/  @!P5 IADD3 R26, PT, PT, R18.reuse, 0x1, RZ ;  /* 0x00000001121ad810 */ /* 0x040fe40007ffe0ff */
[----:B------:R-:W-:-:S03]  /*1a60*/  @!P5 LEA R31, R18, R1, 0x2 ;  /* 0x00000001121fd211 */ /* 0x000fc600078e10ff */
[----:B------:R-:W-:-:S05]  /*1a70*/  @!P5 IMAD.MOV.U32 R18, RZ, RZ, R26 ;  /* 0x000000ffff12d224 */ /* 0x000fca00078e001a */
[C---:B------:R-:W-:Y:S02]  /*1a80*/  @!P6 IADD3 R26, PT, PT, R18.reuse, 0x1, RZ ;  /* 0x00000001121ae810 */ /* 0x040fe40007ffe0ff */
[----:B0-----:R-:W-:-:S03]  /*1a90*/  @!P6 LEA R5, R18, R1, 0x2 ;  /* 0x000000011205e211 */ /* 0x001fc600078e10ff */
[----:B------:R-:W-:-:S05]  /*1aa0*/  @!P6 IMAD.MOV.U32 R18, RZ, RZ, R26 ;  /* 0x000000ffff12e224 */ /* 0x000fca00078e001a */
[----:B------:R-:W-:Y:S02]  /*1ab0*/  @!P2 LEA R26, R18, R1, 0x2 ;  /* 0x00000001121aa211 */ /* 0x000fe400078e10ff */
[----:B------:R-:W-:Y:S01]  /*1ac0*/  IADD3 R6, PT, PT, R6, 0x8, RZ ;  /* 0x0000000806067810 */ /* 0x000fe20007ffe0ff */
[----:B------:R-:W-:Y:S01]  /*1ad0*/  @!P2 VIADD R4, R18, 0x1 ;  /* 0x000000011204a836 */ /* 0x000fe20000000000 */
[----:B------:R-:W-:-:S04]  /*1ae0*/  IADD3 R3, PT, PT, R3, 0x10, RZ ;  /* 0x0000001003037810 */ /* 0x000fc80007ffe0ff */
[----:B------:R-:W-:Y:S01]  /*1af0*/  @!P2 MOV R18, R4 ;  /* 0x000000040012a202 */ /* 0x000fe20000000f00 */
[----:B-----5:R0:W-:Y:S04]  /*1b00*/  @!P3 STL [R28], R7 ;  /* 0x000000071c00b387 */ /* 0x0201e80000100800 */
[----:B---3--:R0:W-:Y:S04]  /*1b10*/  @!P4 STL [R29], R20 ;  /* 0x000000141d00c387 */ /* 0x0081e80000100800 */
[----:B------:R0:W-:Y:S04]  /*1b20*/  @!P5 STL [R31], R22 ;  /* 0x000000161f00d387 */ /* 0x0001e80000100800 */
[----:B----4-:R0:W-:Y:S04]  /*1b30*/  @!P6 STL [R5], R24 ;  /* 0x000000180500e387 */ /* 0x0101e80000100800 */
[----:B------:R0:W-:Y:S01]  /*1b40*/  @!P2 STL [R26], R27 ;  /* 0x0000001b1a00a387 */ /* 0x0001e20000100800 */
[----:B------:R-:W-:-:S13]  /*1b50*/  ISETP.NE.AND P3, PT, R6, UR8, PT ;  /* 0x0000000806007c0c */ /* 0x000fda000bf65270 */
[----:B0-----:R-:W-:Y:S05]  /*1b60*/  @P3 BRA `(.L_x_10) ;  /* 0xfffffffc00083947 */ /* 0x001fea000383ffff */
.L_x_9:
[----:B------:R-:W-:Y:S01]  /*1b70*/  ULOP3.LUT UR6, UR7, 0x7, URZ, 0xc0, !UPT ;  /* 0x0000000707067892 */ /* 0x000fe2000f8ec0ff */
[----:B------:R-:W-:Y:S01]  /*1b80*/  @!P0 IMAD.MOV R0, RZ, RZ, -R0 ;  /* 0x000000ffff008224 */ /* 0x000fe200078e0a00 */
[----:B------:R-:W-:Y:S02]  /*1b90*/  @!P1 LOP3.LUT R0, RZ, R2, RZ, 0x33, !PT ;  /* 0x00000002ff009212 */ /* 0x000fe400078e33ff */
[----:B------:R-:W-:Y:S01]  /*1ba0*/  UISETP.NE.AND UP0, UPT, UR6, URZ, UPT ;  /* 0x000000ff0600728c */ /* 0x000fe2000bf05270 */
[----:B------:R-:W-:-:S08]  /*1bb0*/  IADD3 R21, PT, PT, R21, 0x1, RZ ;  /* 0x0000000115157810 */ /* 0x000fd00007ffe0ff */
[----:B------:R-:W-:Y:S05]  /*1bc0*/  BRA.U !UP0, `(.L_x_11) ;  /* 0x0000000508107547 */ /* 0x000fea000b800000 */
[----:B------:R-:W-:Y:S02]  /*1bd0*/  UIADD3 UR6, UPT, UPT, UR6, -0x1, URZ ;  /* 0xffffffff06067890 */ /* 0x000fe4000fffe0ff */
[----:B------:R-:W-:Y:S02]  /*1be0*/  ULOP3.LUT UP1, URZ, UR7, 0x3, URZ, 0xc0, !UPT ;  /* 0x0000000307ff7892 */ /* 0x000fe4000f82c0ff */
[----:B------:R-:W-:-:S09]  /*1bf0*/  UISETP.GE.U32.AND UP0, UPT, UR6, 0x3, UPT ;  /* 0x000000030600788c */ /* 0x000fd2000bf06070 */
[----:B------:R-:W-:Y:S05]  /*1c00*/  BRA.U !UP0, `(.L_x_12) ;  /* 0x00000001087c7547 */ /* 0x000fea000b800000 */
[----:B------:R-:W0:Y:S02]  /*1c10*/  LDC.64 R4, c[0x0][0x388] ;  /* 0x0000e200ff047b82 */ /* 0x000e240000000a00 */
[----:B0-----:R-:W-:-:S05]  /*1c20*/  IMAD.WIDE.U32 R4, R3, 0x4, R4 ;  /* 0x0000000403047825 */ /* 0x001fca00078e0004 */
[----:B------:R-:W2:Y:S04]  /*1c30*/  LDG.E R2, desc[UR10][R4.64] ;  /* 0x0000000a04027981 */ /* 0x000ea8000c1e1900 */
[----:B------:R-:W3:Y:S04]  /*1c40*/  LDG.E R6, desc[UR10][R4.64+0x8] ;  /* 0x0000080a04067981 */ /* 0x000ee8000c1e1900 */
[----:B------:R-:W4:Y:S04]  /*1c50*/  LDG.E R20, desc[UR10][R4.64+0x10] ;  /* 0x0000100a04147981 */ /* 0x000f28000c1e1900 */
[----:B------:R-:W5:Y:S01]  /*1c60*/  LDG.E R22, desc[UR10][R4.64+0x18] ;  /* 0x0000180a04167981 */ /* 0x000f62000c1e1900 */
[----:B--2---:R-:W-:-:S02]  /*1c70*/  ISETP.NE.AND P0, PT, R2, R25, PT ;  /* 0x000000190200720c */ /* 0x004fc40003f05270 */
[-C--:B---3--:R-:W-:Y:S02]  /*1c80*/  ISETP.NE.AND P1, PT, R6, R25.reuse, PT ;  /* 0x000000190600720c */ /* 0x088fe40003f25270 */
[-C--:B----4-:R-:W-:Y:S02]  /*1c90*/  ISETP.NE.AND P2, PT, R20, R25.reuse, PT ;  /* 0x000000191400720c */ /* 0x090fe40003f45270 */
[----:B-----5:R-:W-:-:S07]  /*1ca0*/  ISETP.NE.AND P3, PT, R22, R25, PT ;  /* 0x000000191600720c */ /* 0x020fce0003f65270 */
[----:B------:R-:W2:Y:S04]  /*1cb0*/  @!P0 LDG.E R2, desc[UR10][R4.64+0x4] ;  /* 0x0000040a04028981 */ /* 0x000ea8000c1e1900 */
[----:B------:R-:W3:Y:S04]  /*1cc0*/  @!P1 LDG.E R6, desc[UR10][R4.64+0xc] ;  /* 0x00000c0a04069981 */ /* 0x000ee8000c1e1900 */
[----:B------:R-:W4:Y:S04]  /*1cd0*/  @!P2 LDG.E R7, desc[UR10][R4.64+0x14] ;  /* 0x0000140a0407a981 */ /* 0x000f28000c1e1900 */
[----:B------:R0:W5:Y:S01]  /*1ce0*/  @!P3 LDG.E R20, desc[UR10][R4.64+0x1c] ;  /* 0x00001c0a0414b981 */ /* 0x000162000c1e1900 */
[C---:B------:R-:W-:Y:S01]  /*1cf0*/  @!P0 IADD3 R22, PT, PT, R18.reuse, 0x1, RZ ;  /* 0x0000000112168810 */ /* 0x040fe20007ffe0ff */
[----:B------:R-:W-:Y:S01]  /*1d00*/  @!P0 IMAD R27, R18, 0x4, R1 ;  /* 0x00000004121b8824 */ /* 0x000fe200078e0201 */
[----:B------:R-:W-:-:S02]  /*1d10*/  IADD3 R3, PT, PT, R3, 0x8, RZ ;  /* 0x0000000803037810 */ /* 0x000fc40007ffe0ff */
[----:B------:R-:W-:-:S04]  /*1d20*/  @!P0 MOV R18, R22 ;  /* 0x0000001600128202 */ /* 0x000fc80000000f00 */
[C---:B------:R-:W-:Y:S01]  /*1d30*/  @!P1 IADD3 R22, PT, PT, R18.reuse, 0x1, RZ ;  /* 0x0000000112169810 */ /* 0x040fe20007ffe0ff */
[----:B------:R-:W-:-:S03]  /*1d40*/  @!P1 IMAD R29, R18, 0x4, R1 ;  /* 0x00000004121d9824 */ /* 0x000fc600078e0201 */
[----:B------:R-:W-:-:S04]  /*1d50*/  @!P1 MOV R18, R22 ;  /* 0x0000001600129202 */ /* 0x000fc80000000f00 */
[C---:B------:R-:W-:Y:S01]  /*1d60*/  @!P2 IADD3 R22, PT, PT, R18.reuse, 0x1, RZ ;  /* 0x000000011216a810 */ /* 0x040fe20007ffe0ff */
[----:B------:R-:W-:-:S03]  /*1d70*/  @!P2 IMAD R24, R18, 0x4, R1 ;  /* 0x000000041218a824 */ /* 0x000fc600078e0201 */
[----:B------:R-:W-:-:S04]  /*1d80*/  @!P2 MOV R18, R22 ;  /* 0x000000160012a202 */ /* 0x000fc80000000f00 */
[C---:B------:R-:W-:Y:S01]  /*1d90*/  @!P3 LEA R31, R18.reuse, R1, 0x2 ;  /* 0x00000001121fb211 */ /* 0x040fe200078e10ff */
[----:B0-----:R-:W-:-:S05]  /*1da0*/  @!P3 VIADD R4, R18, 0x1 ;  /* 0x000000011204b836 */ /* 0x001fca0000000000 */
[----:B------:R-:W-:Y:S01]  /*1db0*/  @!P3 MOV R18, R4 ;  /* 0x000000040012b202 */ /* 0x000fe20000000f00 */
[----:B--2---:R0:W-:Y:S04]  /*1dc0*/  @!P0 STL [R27], R2 ;  /* 0x000000021b008387 */ /* 0x0041e80000100800 */
[----:B---3--:R0:W-:Y:S04]  /*1dd0*/  @!P1 STL [R29], R6 ;  /* 0x000000061d009387 */ /* 0x0081e80000100800 */
[----:B----4-:R0:W-:Y:S04]  /*1de0*/  @!P2 STL [R24], R7 ;  /* 0x000000071800a387 */ /* 0x0101e80000100800 */
[----:B-----5:R0:W-:Y:S02]  /*1df0*/  @!P3 STL [R31], R20 ;  /* 0x000000141f00b387 */ /* 0x0201e40000100800 */
.L_x_12:
[----:B------:R-:W-:Y:S04]  /*1e00*/  BSSY.RECONVERGENT B1, `(.L_x_11) ;  /* 0x0000020000017945 */ /* 0x000fe80003800200 */
[----:B------:R-:W-:Y:S05]  /*1e10*/  BRA.U !UP1, `(.L_x_13) ;  /* 0x0000000109787547 */ /* 0x000fea000b800000 */
[----:B------:R-:W-:Y:S02]  /*1e20*/  ULOP3.LUT UP1, URZ, UR5, 0x6, URZ, 0xc0, !UPT ;  /* 0x0000000605ff7892 */ /* 0x000fe4000f82c0ff */
[----:B------:R-:W-:-:S07]  /*1e30*/  ULOP3.LUT UP0, URZ, UR5, 0x2, URZ, 0xc0, !UPT ;  /* 0x0000000205ff7892 */ /* 0x000fce000f80c0ff */
[----:B------:R-:W-:Y:S05]  /*1e40*/  BRA.U !UP1, `(.L_x_14) ;  /* 0x0000000109447547 */ /* 0x000fea000b800000 */
[----:B------:R-:W1:Y:S02]  /*1e50*/  LDC.64 R4, c[0x0][0x388] ;  /* 0x0000e200ff047b82 */ /* 0x000e640000000a00 */
[----:B-1----:R-:W-:-:S05]  /*1e60*/  IMAD.WIDE.U32 R4, R3, 0x4, R4 ;  /* 0x0000000403047825 */ /* 0x002fca00078e0004 */
[----:B0-----:R-:W2:Y:S04]  /*1e70*/  LDG.E R2, desc[UR10][R4.64] ;  /* 0x0000000a04027981 */ /* 0x001ea8000c1e1900 */
[----:B------:R-:W3:Y:S01]  /*1e80*/  LDG.E R6, desc[UR10][R4.64+0x8] ;  /* 0x0000080a04067981 */ /* 0x000ee2000c1e1900 */
[-C--:B--2---:R-:W-:Y:S02]  /*1e90*/  ISETP.NE.AND P0, PT, R2, R25.reuse, PT ;  /* 0x000000190200720c */ /* 0x084fe40003f05270 */
[----:B---3--:R-:W-:-:S11]  /*1ea0*/  ISETP.NE.AND P1, PT, R6, R25, PT ;  /* 0x000000190600720c */ /* 0x008fd60003f25270 */
[----:B------:R-:W2:Y:S04]  /*1eb0*/  @!P0 LDG.E R2, desc[UR10][R4.64+0x4] ;  /* 0x0000040a04028981 */ /* 0x000ea8000c1e1900 */
[----:B------:R-:W3:Y:S01]  /*1ec0*/  @!P1 LDG.E R6, desc[UR10][R4.64+0xc] ;  /* 0x00000c0a04069981 */ /* 0x000ee2000c1e1900 */
[C---:B------:R-:W-:Y:S01]  /*1ed0*/  @!P0 VIADD R7, R18.reuse, 0x1 ;  /* 0x0000000112078836 */ /* 0x040fe20000000000 */
[----:B------:R-:W-:Y:S02]  /*1ee0*/  @!P0 LEA R27, R18, R1, 0x2 ;  /* 0x00000001121b8211 */ /* 0x000fe400078e10ff */
[----:B------:R-:W-:Y:S02]  /*1ef0*/  IADD3 R3, PT, PT, R3, 0x4, RZ ;  /* 0x0000000403037810 */ /* 0x000fe40007ffe0ff */
[----:B------:R-:W-:-:S04]  /*1f00*/  @!P0 MOV R18, R7 ;  /* 0x0000000700128202 */ /* 0x000fc80000000f00 */
[C---:B------:R-:W-:Y:S01]  /*1f10*/  @!P1 IADD3 R7, PT, PT, R18.reuse, 0x1, RZ ;  /* 0x0000000112079810 */ /* 0x040fe20007ffe0ff */
[----:B------:R-:W-:-:S04]  /*1f20*/  @!P1 IMAD R29, R18, 0x4, R1 ;  /* 0x00000004121d9824 */ /* 0x000fc800078e0201 */
[----:B------:R-:W-:Y:S01]  /*1f30*/  @!P1 IMAD.MOV.U32 R18, RZ, RZ, R7 ;  /* 0x000000ffff129224 */ /* 0x000fe200078e0007 */
[----:B--2---:R1:W-:Y:S04]  /*1f40*/  @!P0 STL [R27], R2 ;  /* 0x000000021b008387 */ /* 0x0043e80000100800 */
[----:B---3--:R1:W-:Y:S02]  /*1f50*/  @!P1 STL [R29], R6 ;  /* 0x000000061d009387 */ /* 0x0083e40000100800 */
.L_x_14:
[----:B------:R-:W-:Y:S05]  /*1f60*/  BRA.U UP0, `(.L_x_13) ;  /* 0x0000000100247547 */ /* 0x000fea000b800000 */
[----:B------:R-:W0:Y:S02]  /*1f70*/  LDC.64 R4, c[0x0][0x388] ;  /* 0x0000e200ff047b82 */ /* 0x000e240000000a00 */
[----:B01----:R-:W-:-:S05]  /*1f80*/  IMAD.WIDE.U32 R2, R3, 0x4, R4 ;  /* 0x0000000403027825 */ /* 0x003fca00078e0004 */
[----:B------:R-:W2:Y:S02]  /*1f90*/  LDG.E R4, desc[UR10][R2.64] ;  /* 0x0000000a02047981 */ /* 0x000ea4000c1e1900 */
[----:B--2---:R-:W-:-:S13]  /*1fa0*/  ISETP.NE.AND P0, PT, R4, R25, PT ;  /* 0x000000190400720c */ /* 0x004fda0003f05270 */
[----:B------:R-:W-:Y:S05]  /*1fb0*/  @P0 BRA `(.L_x_13) ;  /* 0x0000000000100947 */ /* 0x000fea0003800000 */
[----:B------:R-:W2:Y:S01]  /*1fc0*/  LDG.E R2, desc[UR10][R2.64+0x4] ;  /* 0x0000040a02027981 */ /* 0x000ea2000c1e1900 */
[C---:B------:R-:W-:Y:S02]  /*1fd0*/  LEA R5, R18.reuse, R1, 0x2 ;  /* 0x0000000112057211 */ /* 0x040fe400078e10ff */
[----:B------:R-:W-:-:S03]  /*1fe0*/  IADD3 R18, PT, PT, R18, 0x1, RZ ;  /* 0x0000000112127810 */ /* 0x000fc60007ffe0ff */
[----:B--2---:R2:W-:Y:S04]  /*1ff0*/  STL [R5], R2 ;  /* 0x0000000205007387 */ /* 0x0045e80000100800 */
.L_x_13:
[----:B------:R-:W-:Y:S05]  /*2000*/  BSYNC.RECONVERGENT B1 ;  /* 0x0000000000017941 */ /* 0x000fea0003800200 */
.L_x_11:
[----:B------:R-:W-:Y:S01]  /*2010*/  ISETP.GE.AND P0, PT, R18, 0x1, PT ;  /* 0x000000011200780c */ /* 0x000fe20003f06270 */
[----:B------:R-:W-:-:S12]  /*2020*/  BSSY.RECONVERGENT B1, `(.L_x_15) ;  /* 0x000013c000017945 */ /* 0x000fd80003800200 */
[----:B------:R-:W-:Y:S05]  /*2030*/  @!P0 BRA `(.L_x_16) ;  /* 0x0000001000e88947 */ /* 0x000fea0003800000 */
[----:B01----:R-:W-:Y:S02]  /*2040*/  IMAD.MOV.U32 R27, RZ, RZ, RZ ;  /* 0x000000ffff1b7224 */ /* 0x003fe400078e00ff */
[----:B------:R-:W-:-:S04]  /*2050*/  IMAD.WIDE R6, R25, 0x4, R10 ;  /* 0x0000000419067825 */ /* 0x000fc800078e020a */
[----:B--2---:R-:W-:-:S07]  /*2060*/  IMAD.WIDE R4, R25, 0x4, R12 ;  /* 0x0000000419047825 */ /* 0x004fce00078e020c */
.L_x_23:
[----:B------:R-:W-:-:S06]  /*2070*/  LEA R33, R27, R1, 0x2 ;  /* 0x000000011b217211 */ /* 0x000fcc00078e10ff */
[----:B------:R-:W2:Y:S02]  /*2080*/  LDL R33, [R33] ;  /* 0x0000000021217983 */ /* 0x000ea40000100800 */
[----:B0-2---:R-:W-:-:S05]  /*2090*/  IMAD.WIDE R2, R33, 0x4, R10 ;  /* 0x0000000421027825 */ /* 0x005fca00078e020a */
[----:B------:R-:W2:Y:S01]  /*20a0*/  LDG.E R29, desc[UR10][R2.64] ;  /* 0x0000000a021d7981 */ /* 0x000ea2000c1e1900 */
[----:B------:R-:W-:Y:S01]  /*20b0*/  BSSY.RECONVERGENT B2, `(.L_x_17) ;  /* 0x0000022000027945 */ /* 0x000fe20003800200 */
[----:B--2---:R-:W-:-:S13]  /*20c0*/  ISETP.GT.AND P0, PT, R29, -0x1, PT ;  /* 0xffffffff1d00780c */ /* 0x004fda0003f04270 */
[----:B------:R-:W-:Y:S05]  /*20d0*/  @P0 BRA `(.L_x_18) ;  /* 0x00000000007c0947 */ /* 0x000fea0003800000 */
[----:B------:R-:W0:Y:S02]  /*20e0*/  LDC.64 R34, c[0x4][0x30] ;  /* 0x01000c00ff227b82 */ /* 0x000e240000000a00 */
[----:B0-----:R-:W2:Y:S01]  /*20f0*/  LDG.E R20, desc[UR10][R34.64] ;  /* 0x0000000a22147981 */ /* 0x001ea2000c1e1900 */
[----:B------:R-:W-:-:S05]  /*2100*/  IMAD.WIDE R28, R19, 0x4, R8 ;  /* 0x00000004131c7825 */ /* 0x000fca00078e0208 */
[----:B------:R0:W-:Y:S04]  /*2110*/  STG.E desc[UR10][R28.64], R33 ;  /* 0x000000211c007986 */ /* 0x0001e8000c10190a */
[----:B------:R-:W3:Y:S01]  /*2120*/  LDG.E R24, desc[UR10][R6.64] ;  /* 0x0000000a06187981 */ /* 0x000ee2000c1e1900 */
[----:B------:R-:W-:-:S04]  /*2130*/  IADD3 R19, PT, PT, R19, 0x1, RZ ;  /* 0x0000000113137810 */ /* 0x000fc80007ffe0ff */
[----:B------:R-:W-:Y:S02]  /*2140*/  ISETP.GE.AND P2, PT, R19, RZ, PT ;  /* 0x000000ff1300720c */ /* 0x000fe40003f46270 */
[-C--:B--2---:R-:W-:Y:S02]  /*2150*/  IABS R22, R20.reuse ;  /* 0x0000001400167213 */ /* 0x084fe40000000000 */
[----:B0-----:R-:W-:Y:S02]  /*2160*/  IABS R28, R20 ;  /* 0x00000014001c7213 */ /* 0x001fe40000000000 */
[----:B------:R-:W0:Y:S03]  /*2170*/  I2F.RP R26, R22 ;  /* 0x00000016001a7306 */ /* 0x000e260000209400 */
[----:B------:R-:W-:Y:S01]  /*2180*/  IMAD.MOV R28, RZ, RZ, -R28 ;  /* 0x000000ffff1c7224 */ /* 0x000fe200078e0a1c */
[----:B---3--:R-:W-:-:S05]  /*2190*/  IADD3 R29, PT, PT, R24, 0x1, RZ ;  /* 0x00000001181d7810 */ /* 0x008fca0007ffe0ff */
[----:B------:R1:W-:Y:S01]  /*21a0*/  STG.E desc[UR10][R2.64], R29 ;  /* 0x0000001d02007986 */ /* 0x0003e2000c10190a */
[----:B0-----:R-:W0:Y:S02]  /*21b0*/  MUFU.RCP R26, R26 ;  /* 0x0000001a001a7308 */ /* 0x001e240000001000 */
[----:B0-----:R-:W-:Y:S02]  /*21c0*/  IADD3 R30, PT, PT, R26, 0xffffffe, RZ ;  /* 0x0ffffffe1a1e7810 */ /* 0x001fe40007ffe0ff */
[----:B------:R-:W-:-:S04]  /*21d0*/  IABS R26, R19 ;  /* 0x00000013001a7213 */ /* 0x000fc80000000000 */
[----:B------:R0:W2:Y:S02]  /*21e0*/  F2I.FTZ.U32.TRUNC.NTZ R31, R30 ;  /* 0x0000001e001f7305 */ /* 0x0000a4000021f000 */
[----:B0-----:R-:W-:Y:S02]  /*21f0*/  HFMA2 R30, -RZ, RZ, 0, 0 ;  /* 0x00000000ff1e7431 */ /* 0x001fe400000001ff */
[----:B--2---:R-:W-:-:S04]  /*2200*/  IMAD.MOV R35, RZ, RZ, -R31 ;  /* 0x000000ffff237224 */ /* 0x004fc800078e0a1f */
[----:B------:R-:W-:-:S04]  /*2210*/  IMAD R35, R35, R22, RZ ;  /* 0x0000001623237224 */ /* 0x000fc800078e02ff */
[----:B------:R-:W-:-:S06]  /*2220*/  IMAD.HI.U32 R31, R31, R35, R30 ;  /* 0x000000231f1f7227 */ /* 0x000fcc00078e001e */
[----:B------:R-:W-:-:S04]  /*2230*/  IMAD.HI.U32 R31, R31, R26, RZ ;  /* 0x0000001a1f1f7227 */ /* 0x000fc800078e00ff */
[----:B------:R-:W-:-:S05]  /*2240*/  IMAD R31, R31, R28, R26 ;  /* 0x0000001c1f1f7224 */ /* 0x000fca00078e021a */
[----:B------:R-:W-:-:S13]  /*2250*/  ISETP.GT.U32.AND P0, PT, R22, R31, PT ;  /* 0x0000001f1600720c */ /* 0x000fda0003f04070 */
[----:B------:R-:W-:Y:S02]  /*2260*/  @!P0 IADD3 R31, PT, PT, R31, -R22, RZ ;  /* 0x800000161f1f8210 */ /* 0x000fe40007ffe0ff */
[----:B------:R-:W-:Y:S02]  /*2270*/  ISETP.NE.AND P0, PT, R20, RZ, PT ;  /* 0x000000ff1400720c */ /* 0x000fe40003f05270 */
[----:B------:R-:W-:-:S13]  /*2280*/  ISETP.GT.U32.AND P1, PT, R22, R31, PT ;  /* 0x0000001f1600720c */ /* 0x000fda0003f24070 */
[----:B------:R-:W-:-:S05]  /*2290*/  @!P1 IMAD.IADD R31, R31, 0x1, -R22 ;  /* 0x000000011f1f9824 */ /* 0x000fca00078e0a16 */
[----:B------:R-:W-:-:S04]  /*22a0*/  MOV R19, R31 ;  /* 0x0000001f00137202 */ /* 0x000fc80000000f00 */
[----:B------:R-:W-:Y:S02]  /*22b0*/  @!P2 IADD3 R19, PT, PT, -R19, RZ, RZ ;  /* 0x000000ff1313a210 */ /* 0x000fe40007ffe1ff */
[----:B-1----:R-:W-:-:S07]  /*22c0*/  @!P0 LOP3.LUT R19, RZ, R20, RZ, 0x33, !PT ;  /* 0x00000014ff138212 */ /* 0x002fce00078e33ff */
.L_x_18:
[----:B------:R-:W-:Y:S05]  /*22d0*/  BSYNC.RECONVERGENT B2 ;  /* 0x0000000000027941 */ /* 0x000fea0003800200 */
.L_x_17:
[----:B------:R-:W2:Y:S01]  /*22e0*/  LDG.E R2, desc[UR10][R6.64] ;  /* 0x0000000a06027981 */ /* 0x000ea2000c1e1900 */
[----:B------:R-:W-:Y:S01]  /*22f0*/  VIADD R27, R27, 0x1 ;  /* 0x000000011b1b7836 */ /* 0x000fe20000000000 */
[----:B------:R-:W-:Y:S04]  /*2300*/  BSSY.RECONVERGENT B2, `(.L_x_19) ;  /* 0x000010c000027945 */ /* 0x000fe80003800200 */
[----:B------:R-:W-:Y:S02]  /*2310*/  ISETP.NE.AND P0, PT, R27, R18, PT ;  /* 0x000000121b00720c */ /* 0x000fe40003f05270 */
[----:B--2---:R-:W-:-:S04]  /*2320*/  IADD3 R2, PT, PT, R2, 0x1, RZ ;  /* 0x0000000102027810 */ /* 0x004fc80007ffe0ff */
[----:B------:R-:W-:-:S13]  /*2330*/  ISETP.NE.AND P1, PT, R29, R2, PT ;  /* 0x000000021d00720c */ /* 0x000fda0003f25270 */
[----:B------:R-:W-:Y:S05]  /*2340*/  @P1 BRA `(.L_x_20) ;  /* 0x00000010001c1947 */ /* 0x000fea0003800000 */
[C---:B------:R-:W-:Y:S01]  /*2350*/  IMAD.WIDE R30, R33.reuse, 0x4, R12 ;  /* 0x00000004211e7825 */ /* 0x040fe200078e020c */
[----:B------:R-:W2:Y:S04]  /*2360*/  LDG.E R3, desc[UR10][R4.64] ;  /* 0x0000000a04037981 */ /* 0x000ea8000c1e1900 */
[----:B------:R-:W2:Y:S01]  /*2370*/  LDG.E R2, desc[UR10][R30.64] ;  /* 0x0000000a1e027981 */ /* 0x000ea2000c1e1900 */
[----:B------:R-:W0:Y:S01]  /*2380*/  LDC.64 R28, c[0x4][0x18] ;  /* 0x01000600ff1c7b82 */ /* 0x000e220000000a00 */
[----:B--2---:R-:W-:Y:S01]  /*2390*/  IADD3 R35, PT, PT, R2, R3, RZ ;  /* 0x0000000302237210 */ /* 0x004fe20007ffe0ff */
[----:B------:R-:W-:-:S04]  /*23a0*/  IMAD.WIDE R2, R33, 0x4, R14 ;  /* 0x0000000421027825 */ /* 0x000fc800078e020e */
[----:B------:R1:W-:Y:S04]  /*23b0*/  STG.E desc[UR10][R30.64], R35 ;  /* 0x000000231e007986 */ /* 0x0003e8000c10190a */
[----:B------:R-:W2:Y:S04]  /*23c0*/  LDG.E R20, desc[UR10][R2.64] ;  /* 0x0000000a02147981 */ /* 0x000ea8000c1e1900 */
[----:B0-----:R1:W5:Y:S01]  /*23d0*/  LDG.E R29, desc[UR10][R28.64] ;  /* 0x0000000a1c1d7981 */ /* 0x001362000c1e1900 */
[----:B------:R-:W-:Y:S01]  /*23e0*/  BSSY.RELIABLE B3, `(.L_x_21) ;  /* 0x00000fa000037945 */ /* 0x000fe20003800100 */
[----:B--2---:R-:W-:Y:S01]  /*23f0*/  ISETP.GE.AND P1, PT, R20, RZ, PT ;  /* 0x000000ff1400720c */ /* 0x004fe20003f26270 */
[----:B------:R-:W-:-:S12]  /*2400*/  IMAD.MOV.U32 R20, RZ, RZ, RZ ;  /* 0x000000ffff147224 */ /* 0x000fd800078e00ff */
[----:B-1----:R-:W-:Y:S05]  /*2410*/  @!P1 BRA `(.L_x_22) ;  /* 0x0000000c00d89947 */ /* 0x002fea0003800000 */
[----:B-----5:R-:W-:-:S05]  /*2420*/  IMAD.WIDE R30, R29, 0x4, R2 ;  /* 0x000000041d1e7825 */ /* 0x020fca00078e0202 */
[----:B------:R-:W2:Y:S02]  /*2430*/  LDG.E R20, desc[UR10][R30.64] ;  /* 0x0000000a1e147981 */ /* 0x000ea4000c1e1900 */
[----:B--2---:R-:W-:Y:S01]  /*2440*/  ISETP.GE.AND P1, PT, R20, RZ, PT ;  /* 0x000000ff1400720c */ /* 0x004fe20003f26270 */
[----:B------:R-:W-:-:S12]  /*2450*/  HFMA2 R20, -RZ, RZ, 0, 5.9604644775390625e-08 ;  /* 0x00000001ff147431 */ /* 0x000fd800000001ff */
[----:B------:R-:W-:Y:S05]  /*2460*/  @!P1 BRA `(.L_x_22) ;  /* 0x0000000c00c49947 */ /* 0x000fea0003800000 */
[----:B------:R-:W-:-:S05]  /*2470*/  IMAD.WIDE R30, R29, 0x4, R30 ;  /* 0x000000041d1e7825 */ /* 0x000fca00078e021e */
[----:B------:R-:W2:Y:S02]  /*2480*/  LDG.E R20, desc[UR10][R30.64] ;  /* 0x0000000a1e147981 */ /* 0x000ea4000c1e1900 */
[----:B--2---:R-:W-:Y:S02]  /*2490*/  ISETP.GE.AND P1, PT, R20, RZ, PT ;  /* 0x000000ff1400720c */ /* 0x004fe40003f26270 */
[----:B------:R-:W-:-:S11]  /*24a0*/  MOV R20, 0x2 ;  /* 0x0000000200147802 */ /* 0x000fd60000000f00 */
[----:B------:R-:W-:Y:S05]  /*24b0*/  @!P1 BRA `(.L_x_22) ;  /* 0x0000000c00b09947 */ /* 0x000fea0003800000 */
[----:B------:R-:W-:-:S05]  /*24c0*/  IMAD.WIDE R30, R29, 0x4, R30 ;  /* 0x000000041d1e7825 */ /* 0x000fca00078e021e */
[----:B------:R-:W2:Y:S02]  /*24d0*/  LDG.E R20, desc[UR10][R30.64] ;  /* 0x0000000a1e147981 */ /* 0x000ea4000c1e1900 */
[----:B--2---:R-:W-:Y:S01]  /*24e0*/  ISETP.GE.AND P1, PT, R20, RZ, PT ;  /* 0x000000ff1400720c */ /* 0x004fe20003f26270 */
[----:B------:R-:W-:-:S12]  /*24f0*/  IMAD.MOV.U32 R20, RZ, RZ, 0x3 ;  /* 0x00000003ff147424 */ /* 0x000fd800078e00ff */
        /* <DEDUP_REMOVED lines=9> */
[----:B------:R-:W-:-:S12]  /*2590*/  HFMA2 R20, -RZ, RZ, 0, 2.98023223876953125e-07 ;  /* 0x00000005ff147431 */ /* 0x000fd800000001ff */
        /* <DEDUP_REMOVED lines=14> */
[----:B------:R-:W-:-:S12]  /*2680*/  HFMA2 R20, -RZ, RZ, 0, 4.76837158203125e-07 ;  /* 0x00000008ff147431 */ /* 0x000fd800000001ff */
        /* <DEDUP_REMOVED lines=14> */
[----:B------:R-:W-:-:S12]  /*2770*/  HFMA2 R20, -RZ, RZ, 0, 6.55651092529296875e-07 ;  /* 0x0000000bff147431 */ /* 0x000fd800000001ff */
        /* <DEDUP_REMOVED lines=14> */
[----:B------:R-:W-:-:S12]  /*2860*/  HFMA2 R20, -RZ, RZ, 0, 8.3446502685546875e-07 ;  /* 0x0000000eff147431 */ /* 0x000fd800000001ff */
        /* <DEDUP_REMOVED lines=14> */
[----:B------:R-:W-:-:S12]  /*2950*/  HFMA2 R20, -RZ, RZ, 0, 1.013278961181640625e-06 ;  /* 0x00000011ff147431 */ /* 0x000fd800000001ff */
        /* <DEDUP_REMOVED lines=14> */
[----:B------:R-:W-:-:S12]  /*2a40*/  HFMA2 R20, -RZ, RZ, 0, 1.1920928955078125e-06 ;  /* 0x00000014ff147431 */ /* 0x000fd800000001ff */
        /* <DEDUP_REMOVED lines=14> */
[----:B------:R-:W-:-:S12]  /*2b30*/  HFMA2 R20, -RZ, RZ, 0, 1.370906829833984375e-06 ;  /* 0x00000017ff147431 */ /* 0x000fd800000001ff */
        /* <DEDUP_REMOVED lines=14> */
[----:B------:R-:W-:-:S12]  /*2c20*/  HFMA2 R20, -RZ, RZ, 0, 1.54972076416015625e-06 ;  /* 0x0000001aff147431 */ /* 0x000fd800000001ff */
        /* <DEDUP_REMOVED lines=14> */
[----:B------:R-:W-:-:S12]  /*2d10*/  HFMA2 R20, -RZ, RZ, 0, 1.728534698486328125e-06 ;  /* 0x0000001dff147431 */ /* 0x000fd800000001ff */
        /* <DEDUP_REMOVED lines=14> */
[----:B------:R-:W-:-:S12]  /*2e00*/  HFMA2 R20, -RZ, RZ, 0, 1.9073486328125e-06 ;  /* 0x00000020ff147431 */ /* 0x000fd800000001ff */
        /* <DEDUP_REMOVED lines=14> */
[----:B------:R-:W-:-:S12]  /*2ef0*/  HFMA2 R20, -RZ, RZ, 0, 2.086162567138671875e-06 ;  /* 0x00000023ff147431 */ /* 0x000fd800000001ff */
        /* <DEDUP_REMOVED lines=14> */
[----:B------:R-:W-:-:S12]  /*2fe0*/  HFMA2 R20, -RZ, RZ, 0, 2.26497650146484375e-06 ;  /* 0x00000026ff147431 */ /* 0x000fd800000001ff */
        /* <DEDUP_REMOVED lines=14> */
[----:B------:R-:W-:-:S12]  /*30d0*/  HFMA2 R20, -RZ, RZ, 0, 2.443790435791015625e-06 ;  /* 0x00000029ff147431 */ /* 0x000fd800000001ff */
        /* <DEDUP_REMOVED lines=14> */
[----:B------:R-:W-:-:S12]  /*31c0*/  HFMA2 R20, -RZ, RZ, 0, 2.6226043701171875e-06 ;  /* 0x0000002cff147431 */ /* 0x000fd800000001ff */
        /* <DEDUP_REMOVED lines=14> */
[----:B------:R-:W-:-:S12]  /*32b0*/  HFMA2 R20, -RZ, RZ, 0, 2.801418304443359375e-06 ;  /* 0x0000002fff147431 */ /* 0x000fd800000001ff */
[----:B------:R-:W-:Y:S05]  /*32c0*/  @!P1 BRA `(.L_x_22) ;  /* 0x00000000002c9947 */ /* 0x000fea0003800000 */
[----:B------:R-:W-:-:S05]  /*32d0*/  IMAD.WIDE R30, R29, 0x4, R30 ;  /* 0x000000041d1e7825 */ /* 0x000fca00078e021e */
[----:B------:R-:W2:Y:S02]  /*32e0*/  LDG.E R20, desc[UR10][R30.64] ;  /* 0x0000000a1e147981 */ /* 0x000ea4000c1e1900 */
[----:B--2---:R-:W-:Y:S01]  /*32f0*/  ISETP.GE.AND P1, PT, R20, RZ, PT ;  /* 0x000000ff1400720c */ /* 0x004fe20003f26270 */
[----:B------:R-:W-:-:S12]  /*3300*/  IMAD.MOV.U32 R20, RZ, RZ, 0x30 ;  /* 0x00000030ff147424 */ /* 0x000fd800078e00ff */
[----:B------:R-:W-:Y:S05]  /*3310*/  @!P1 BRA `(.L_x_22) ;  /* 0x0000000000189947 */ /* 0x000fea0003800000 */
[----:B------:R-:W-:-:S06]  /*3320*/  IMAD.WIDE R30, R29, 0x4, R30 ;  /* 0x000000041d1e7825 */ /* 0x000fcc00078e021e */
[----:B------:R-:W2:Y:S02]  /*3330*/  LDG.E R30, desc[UR10][R30.64] ;  /* 0x0000000a1e1e7981 */ /* 0x000ea4000c1e1900 */
[----:B--2---:R-:W-:-:S13]  /*3340*/  ISETP.GT.AND P1, PT, R30, -0x1, PT ;  /* 0xffffffff1e00780c */ /* 0x004fda0003f24270 */
[----:B------:R-:W-:Y:S05]  /*3350*/  @P1 BREAK.RELIABLE B3 ;  /* 0x0000000000031942 */ /* 0x000fea0003800100 */
[----:B------:R-:W-:Y:S05]  /*3360*/  @P1 BRA `(.L_x_20) ;  /* 0x0000000000141947 */ /* 0x000fea0003800000 */
[----:B------:R-:W-:-:S07]  /*3370*/  MOV R20, 0x31 ;  /* 0x0000003100147802 */ /* 0x000fce0000000f00 */
.L_x_22:
[----:B------:R-:W-:Y:S05]  /*3380*/  BSYNC.RELIABLE B3 ;  /* 0x0000000000037941 */ /* 0x000fea0003800100 */
.L_x_21:
[----:B-----5:R-:W-:-:S04]  /*3390*/  IMAD R29, R29, R20, RZ ;  /* 0x000000141d1d7224 */ /* 0x020fc800078e02ff */
[----:B------:R-:W-:-:S05]  /*33a0*/  IMAD.WIDE R2, R29, 0x4, R2 ;  /* 0x000000041d027825 */ /* 0x000fca00078e0202 */
[----:B------:R0:W-:Y:S02]  /*33b0*/  STG.E desc[UR10][R2.64], R25 ;  /* 0x0000001902007986 */ /* 0x0001e4000c10190a */
.L_x_20:
[----:B------:R-:W-:Y:S05]  /*33c0*/  BSYNC.RECONVERGENT B2 ;  /* 0x0000000000027941 */ /* 0x000fea0003800200 */
.L_x_19:
[----:B------:R-:W-:Y:S05]  /*33d0*/  @P0 BRA `(.L_x_23) ;  /* 0xffffffec00240947 */ /* 0x000fea000383ffff */
.L_x_16:
[----:B------:R-:W-:Y:S05]  /*33e0*/  BSYNC.RECONVERGENT B1 ;  /* 0x0000000000017941 */ /* 0x000fea0003800200 */
.L_x_15:
[----:B------:R-:W-:-:S13]  /*33f0*/  ISETP.NE.AND P0, PT, R0, R19, PT ;  /* 0x000000130000720c */ /* 0x000fda0003f05270 */
[----:B------:R-:W-:Y:S05]  /*3400*/  @P0 BRA `(.L_x_24) ;  /* 0xffffffe000580947 */ /* 0x000fea000383ffff */
[----:B------:R-:W-:Y:S05]  /*3410*/  BSYNC.RECONVERGENT B0 ;  /* 0x0000000000007941 */ /* 0x000fea0003800200 */
.L_x_6:
[----:B------:R-:W-:-:S13]  /*3420*/  ISETP.GE.AND P0, PT, R21, 0x1, PT ;  /* 0x000000011500780c */ /* 0x000fda0003f06270 */
[----:B------:R-:W-:Y:S05]  /*3430*/  @!P0 EXIT ;  /* 0x000000000000894d */ /* 0x000fea0003800000 */
[----:B012---:R-:W0:Y:S08]  /*3440*/  LDC.64 R2, c[0x4][0x8] ;  /* 0x01000200ff027b82 */ /* 0x007e300000000a00 */
[----:B------:R-:W1:Y:S08]  /*3450*/  LDC.64 R4, c[0x4][0x18] ;  /* 0x01000600ff047b82 */ /* 0x000e700000000a00 */
[----:B------:R-:W2:Y:S01]  /*3460*/  LDC.64 R8, c[0x0][0x3a0] ;  /* 0x0000e800ff087b82 */ /* 0x000ea20000000a00 */
[----:B0-----:R-:W3:Y:S04]  /*3470*/  LDG.E R2, desc[UR10][R2.64] ;  /* 0x0000000a02027981 */ /* 0x001ee8000c1e1900 */
[----:B-1----:R0:W5:Y:S01]  /*3480*/  LDG.E R24, desc[UR10][R4.64] ;  /* 0x0000000a04187981 */ /* 0x002162000c1e1900 */
[----:B---3--:R-:W-:-:S04]  /*3490*/  IMAD R7, R23, R2, RZ ;  /* 0x0000000217077224 */ /* 0x008fc800078e02ff */
[----:B0-2---:R-:W-:-:S07]  /*34a0*/  IMAD.WIDE R8, R7, 0x4, R8 ;  /* 0x0000000407087825 */ /* 0x005fce00078e0208 */
.L_x_36:
[----:B------:R-:W-:Y:S01]  /*34b0*/  MOV R2, R21 ;  /* 0x0000001500027202 */ /* 0x000fe20000000f00 */
[----:B------:R-:W-:-:S04]  /*34c0*/  VIADD R21, R21, 0xffffffff ;  /* 0xffffffff15157836 */ /* 0x000fc80000000000 */
[----:B01----:R-:W-:-:S05]  /*34d0*/  IMAD.WIDE.U32 R10, R21, 0x4, R16 ;  /* 0x00000004150a7825 */ /* 0x003fca00078e0010 */
[----:B------:R-:W2:Y:S01]  /*34e0*/  LDG.E R19, desc[UR10][R10.64] ;  /* 0x0000000a0a137981 */ /* 0x000ea2000c1e1900 */
[----:B------:R-:W-:Y:S01]  /*34f0*/  HFMA2 R18, -RZ, RZ, 0, 5.9604644775390625e-08 ;  /* 0x00000001ff127431 */ /* 0x000fe200000001ff */
[----:B------:R-:W-:Y:S05]  /*3500*/  YIELD ;  /* 0x0000000000007946 */ /* 0x000fea0003800000 */
[----:B--2---:R-:W-:-:S04]  /*3510*/  IMAD.WIDE R6, R19, 0x4, R12 ;  /* 0x0000000413067825 */ /* 0x004fc800078e020c */
[----:B------:R-:W-:-:S07]  /*3520*/  IMAD.WIDE R4, R19, 0x4, R8 ;  /* 0x0000000413047825 */ /* 0x000fce00078e0208 */
.L_x_33:
[----:B------:R-:W-:-:S05]  /*3530*/  IADD3 R0, PT, PT, R18, -0x1, RZ ;  /* 0xffffffff12007810 */ /* 0x000fca0007ffe0ff */
[----:B-1---5:R-:W-:-:S04]  /*3540*/  IMAD R11, R24, R0, R19 ;  /* 0x00000000180b7224 */ /* 0x022fc800078e0213 */
[----:B------:R-:W-:-:S06]  /*3550*/  IMAD.WIDE R10, R11, 0x4, R14 ;  /* 0x000000040b0a7825 */ /* 0x000fcc00078e020e */
[----:B------:R-:W2:Y:S01]  /*3560*/  LDG.E R11, desc[UR10][R10.64] ;  /* 0x0000000a0a0b7981 */ /* 0x000ea2000c1e1900 */
[----:B------:R-:W-:Y:S01]  /*3570*/  BSSY.RECONVERGENT B0, `(.L_x_25) ;  /* 0x000001d000007945 */ /* 0x000fe20003800200 */
[----:B--2---:R-:W-:-:S13]  /*3580*/  ISETP.GE.AND P0, PT, R11, RZ, PT ;  /* 0x000000ff0b00720c */ /* 0x004fda0003f06270 */
[----:B------:R-:W-:Y:S05]  /*3590*/  @!P0 BRA `(.L_x_26) ;  /* 0x0000000000688947 */ /* 0x000fea0003800000 */
[----:B------:R-:W2:Y:S01]  /*35a0*/  LDG.E R3, desc[UR10][R6.64] ;  /* 0x0000000a06037981 */ /* 0x000ea2000c1e1900 */
[----:B------:R-:W-:-:S05]  /*35b0*/  IMAD.WIDE.U32 R24, R11, 0x4, R12 ;  /* 0x000000040b187825 */ /* 0x000fca00078e000c */
[----:B------:R-:W3:Y:S01]  /*35c0*/  LDG.E R0, desc[UR10][R24.64] ;  /* 0x0000000a18007981 */ /* 0x000ee2000c1e1900 */
[----:B------:R-:W-:-:S05]  /*35d0*/  IMAD.WIDE.U32 R10, R11, 0x4, R8 ;  /* 0x000000040b0a7825 */ /* 0x000fca00078e0008 */
[----:B------:R0:W5:Y:S01]  /*35e0*/  LDG.E R20, desc[UR10][R10.64] ;  /* 0x0000000a0a147981 */ /* 0x000162000c1e1900 */
[----:B------:R-:W-:Y:S01]  /*35f0*/  BSSY.RECONVERGENT B1, `(.L_x_27) ;  /* 0x000000e000017945 */ /* 0x000fe20003800200 */
[----:B--2---:R-:W-:-:S04]  /*3600*/  I2FP.F32.S32 R27, R3 ;  /* 0x00000003001b7245 */ /* 0x004fc80000201400 */
[----:B------:R-:W1:Y:S01]  /*3610*/  MUFU.RCP R3, R27 ;  /* 0x0000001b00037308 */ /* 0x000e620000001000 */
[----:B---3--:R-:W-:-:S07]  /*3620*/  I2FP.F32.S32 R0, R0 ;  /* 0x0000000000007245 */ /* 0x008fce0000201400 */
[----:B------:R-:W2:Y:S01]  /*3630*/  FCHK P0, R0, R27 ;  /* 0x0000001b00007302 */ /* 0x000ea20000000000 */
[----:B-1----:R-:W-:-:S04]  /*3640*/  FFMA R22, -R27, R3, 1 ;  /* 0x3f8000001b167423 */ /* 0x002fc80000000103 */
[----:B------:R-:W-:-:S04]  /*3650*/  FFMA R3, R3, R22, R3 ;  /* 0x0000001603037223 */ /* 0x000fc80000000003 */
[----:B------:R-:W-:-:S04]  /*3660*/  FFMA R22, R0, R3, RZ ;  /* 0x0000000300167223 */ /* 0x000fc800000000ff */
[----:B------:R-:W-:-:S04]  /*3670*/  FFMA R26, -R27, R22, R0 ;  /* 0x000000161b1a7223 */ /* 0x000fc80000000100 */
[----:B------:R-:W-:Y:S01]  /*3680*/  FFMA R3, R3, R26, R22 ;  /* 0x0000001a03037223 */ /* 0x000fe20000000016 */
[----:B0-2---:R-:W-:Y:S06]  /*3690*/  @!P0 BRA `(.L_x_28) ;  /* 0x00000000000c8947 */ /* 0x005fec0003800000 */
[----:B------:R-:W-:Y:S01]  /*36a0*/  IMAD.MOV.U32 R3, RZ, RZ, R27 ;  /* 0x000000ffff037224 */ /* 0x000fe200078e001b */
[----:B------:R-:W-:-:S07]  /*36b0*/  MOV R22, 0x36d0 ;  /* 0x000036d000167802 */ /* 0x000fce0000000f00 */
[----:B-----5:R-:W-:Y:S05]  /*36c0*/  CALL.REL.NOINC `($__internal_0_$__cuda_sm3x_div_rn_noftz_f32_slowpath) ;  /* 0x0000000000e47944 */ /* 0x020fea0003c00000 */
.L_x_28:
[----:B------:R-:W-:Y:S05]  /*36d0*/  BSYNC.RECONVERGENT B1 ;  /* 0x0000000000017941 */ /* 0x000fea0003800200 */
.L_x_27:
[----:B------:R-:W2:Y:S01]  /*36e0*/  LDG.E R0, desc[UR10][R4.64] ;  /* 0x0000000a04007981 */ /* 0x000ea2000c1e1900 */
[----:B------:R-:W0:Y:S01]  /*36f0*/  LDC.64 R24, c[0x4][0x18] ;  /* 0x01000600ff187b82 */ /* 0x000e220000000a00 */
[----:B--2---:R-:W-:-:S04]  /*3700*/  FADD R27, R0, 1 ;  /* 0x3f800000001b7421 */ /* 0x004fc80000000000 */
[----:B-----5:R-:W-:-:S05]  /*3710*/  FFMA R3, R27, R3, R20 ;  /* 0x000000031b037223 */ /* 0x020fca0000000014 */
[----:B------:R1:W-:Y:S04]  /*3720*/  STG.E desc[UR10][R10.64], R3 ;  /* 0x000000030a007986 */ /* 0x0003e8000c10190a */
[----:B0-----:R1:W5:Y:S02]  /*3730*/  LDG.E R24, desc[UR10][R24.64] ;  /* 0x0000000a18187981 */ /* 0x001364000c1e1900 */
.L_x_26:
[----:B------:R-:W-:Y:S05]  /*3740*/  BSYNC.RECONVERGENT B0 ;  /* 0x0000000000007941 */ /* 0x000fea0003800200 */
.L_x_25:
        /* <DEDUP_REMOVED lines=22> */
[----:B------:R-:W-:Y:S02]  /*38b0*/  MOV R3, R27 ;  /* 0x0000001b00037202 */ /* 0x000fe40000000f00 */
[----:B------:R-:W-:-:S07]  /*38c0*/  MOV R22, 0x38e0 ;  /* 0x000038e000167802 */ /* 0x000fce0000000f00 */
[----:B-----5:R-:W-:Y:S05]  /*38d0*/  CALL.REL.NOINC `($__internal_0_$__cuda_sm3x_div_rn_noftz_f32_slowpath) ;  /* 0x0000000000607944 */ /* 0x020fea0003c00000 */
.L_x_32:
[----:B------:R-:W-:Y:S05]  /*38e0*/  BSYNC.RECONVERGENT B1 ;  /* 0x0000000000017941 */ /* 0x000fea0003800200 */
.L_x_31:
[----:B------:R-:W2:Y:S01]  /*38f0*/  LDG.E R0, desc[UR10][R4.64] ;  /* 0x0000000a04007981 */ /* 0x000ea2000c1e1900 */
[----:B------:R-:W0:Y:S01]  /*3900*/  LDC.64 R24, c[0x4][0x18] ;  /* 0x01000600ff187b82 */ /* 0x000e220000000a00 */
[----:B--2---:R-:W-:-:S04]  /*3910*/  FADD R27, R0, 1 ;  /* 0x3f800000001b7421 */ /* 0x004fc80000000000 */
[----:B-----5:R-:W-:-:S05]  /*3920*/  FFMA R3, R27, R3, R20 ;  /* 0x000000031b037223 */ /* 0x020fca0000000014 */
[----:B------:R1:W-:Y:S04]  /*3930*/  STG.E desc[UR10][R10.64], R3 ;  /* 0x000000030a007986 */ /* 0x0003e8000c10190a */
[----:B0-----:R1:W5:Y:S02]  /*3940*/  LDG.E R24, desc[UR10][R24.64] ;  /* 0x0000000a18187981 */ /* 0x001364000c1e1900 */
.L_x_30:
[----:B------:R-:W-:Y:S05]  /*3950*/  BSYNC.RECONVERGENT B0 ;  /* 0x0000000000007941 */ /* 0x000fea0003800200 */
.L_x_29:
[----:B------:R-:W-:-:S04]  /*3960*/  IADD3 R18, PT, PT, R18, 0x2, RZ ;  /* 0x0000000212127810 */ /* 0x000fc80007ffe0ff */
[----:B------:R-:W-:-:S13]  /*3970*/  ISETP.NE.AND P0, PT, R18, 0x33, PT ;  /* 0x000000331200780c */ /* 0x000fda0003f05270 */
[----:B------:R-:W-:Y:S05]  /*3980*/  @P0 BRA `(.L_x_33) ;  /* 0xfffffff800e80947 */ /* 0x000fea000383ffff */
[----:B------:R-:W-:Y:S01]  /*3990*/  ISETP.NE.AND P0, PT, R19, R23, PT ;  /* 0x000000171300720c */ /* 0x000fe20003f05270 */
[----:B------:R-:W-:-:S12]  /*39a0*/  BSSY.RECONVERGENT B0, `(.L_x_34) ;  /* 0x0000008000007945 */ /* 0x000fd80003800200 */
[----:B------:R-:W-:Y:S05]  /*39b0*/  @!P0 BRA `(.L_x_35) ;  /* 0x0000000000188947 */ /* 0x000fea0003800000 */
[----:B------:R-:W2:Y:S01]  /*39c0*/  LDG.E R5, desc[UR10][R4.64] ;  /* 0x0000000a04057981 */ /* 0x000ea2000c1e1900 */
[----:B------:R-:W0:Y:S08]  /*39d0*/  LDC.64 R6, c[0x0][0x390] ;  /* 0x0000e400ff067b82 */ /* 0x000e300000000a00 */
[----:B-1----:R-:W1:Y:S01]  /*39e0*/  LDC.64 R10, c[0x4][0x18] ;  /* 0x01000600ff0a7b82 */ /* 0x002e620000000a00 */
[----:B0-----:R-:W-:-:S05]  /*39f0*/  IMAD.WIDE R6, R19, 0x4, R6 ;  /* 0x0000000413067825 */ /* 0x001fca00078e0206 */
[----:B--2---:R0:W-:Y:S04]  /*3a00*/  REDG.E.ADD.F32.FTZ.RN.STRONG.GPU desc[UR10][R6.64], R5 ;  /* 0x00000005060079a6 */ /* 0x0041e8000c12f30a */
[----:B-1---5:R0:W5:Y:S02]  /*3a10*/  LDG.E R24, desc[UR10][R10.64] ;  /* 0x0000000a0a187981 */ /* 0x022164000c1e1900 */
.L_x_35:
[----:B------:R-:W-:Y:S05]  /*3a20*/  BSYNC.RECONVERGENT B0 ;  /* 0x0000000000007941 */ /* 0x000fea0003800200 */
.L_x_34:
[----:B------:R-:W-:-:S13]  /*3a30*/  ISETP.GT.AND P0, PT, R2, 0x1, PT ;  /* 0x000000010200780c */ /* 0x000fda0003f04270 */
[----:B------:R-:W-:Y:S05]  /*3a40*/  @P0 BRA `(.L_x_36) ;  /* 0xfffffff800980947 */ /* 0x000fea000383ffff */
[----:B------:R-:W-:Y:S05]  /*3a50*/  EXIT ;  /* 0x000000000000794d */ /* 0x000fea0003800000 */
        .weak           $__internal_0_$__cuda_sm3x_div_rn_noftz_f32_slowpath
        .type           $__internal_0_$__cuda_sm3x_div_rn_noftz_f32_slowpath,@function
        .size           $__internal_0_$__cuda_sm3x_div_rn_noftz_f32_slowpath,(.L_x_49 - $__internal_0_$__cuda_sm3x_div_rn_noftz_f32_slowpath)
$__internal_0_$__cuda_sm3x_div_rn_noftz_f32_slowpath:
[----:B------:R-:W-:Y:S01]  /*3a60*/  SHF.R.U32.HI R24, RZ, 0x17, R3 ;  /* 0x00000017ff187819 */ /* 0x000fe20000011603 */
[----:B------:R-:W-:Y:S01]  /*3a70*/  BSSY.RECONVERGENT B2, `(.L_x_37) ;  /* 0x0000062000027945 */ /* 0x000fe20003800200 */
[----:B------:R-:W-:Y:S02]  /*3a80*/  SHF.R.U32.HI R25, RZ, 0x17, R0 ;  /* 0x00000017ff197819 */ /* 0x000fe40000011600 */
[----:B------:R-:W-:Y:S02]  /*3a90*/  LOP3.LUT R24, R24, 0xff, RZ, 0xc0, !PT ;  /* 0x000000ff18187812 */ /* 0x000fe400078ec0ff */
[----:B------:R-:W-:-:S03]  /*3aa0*/  LOP3.LUT R30, R25, 0xff, RZ, 0xc0, !PT ;  /* 0x000000ff191e7812 */ /* 0x000fc600078ec0ff */
[----:B------:R-:W-:Y:S01]  /*3ab0*/  VIADD R27, R24, 0xffffffff ;  /* 0xffffffff181b7836 */ /* 0x000fe20000000000 */
[----:B------:R-:W-:-:S04]  /*3ac0*/  IADD3 R26, PT, PT, R30, -0x1, RZ ;  /* 0xffffffff1e1a7810 */ /* 0x000fc80007ffe0ff */
[----:B------:R-:W-:-:S04]  /*3ad0*/  ISETP.GT.U32.AND P0, PT, R27, 0xfd, PT ;  /* 0x000000fd1b00780c */ /* 0x000fc80003f04070 */
[----:B------:R-:W-:-:S13]  /*3ae0*/  ISETP.GT.U32.OR P0, PT, R26, 0xfd, P0 ;  /* 0x000000fd1a00780c */ /* 0x000fda0000704470 */
[----:B------:R-:W-:Y:S01]  /*3af0*/  @!P0 MOV R25, RZ ;  /* 0x000000ff00198202 */ /* 0x000fe20000000f00 */
[----:B------:R-:W-:Y:S06]  /*3b00*/  @!P0 BRA `(.L_x_38) ;  /* 0x00000000005c8947 */ /* 0x000fec0003800000 */
[----:B------:R-:W-:Y:S02]  /*3b10*/  FSETP.GTU.FTZ.AND P0, PT, |R0|, +INF , PT ;  /* 0x7f8000000000780b */ /* 0x000fe40003f1c200 */
[----:B------:R-:W-:-:S04]  /*3b20*/  FSETP.GTU.FTZ.AND P1, PT, |R3|, +INF , PT ;  /* 0x7f8000000300780b */ /* 0x000fc80003f3c200 */
[----:B------:R-:W-:-:S13]  /*3b30*/  PLOP3.LUT P0, PT, P0, P1, PT, 0xf8, 0x8f ;  /* 0x00000000008f781c */ /* 0x000fda0000703f70 */
[----:B------:R-:W-:Y:S05]  /*3b40*/  @P0 BRA `(.L_x_39) ;  /* 0x00000004004c0947 */ /* 0x000fea0003800000 */
[----:B------:R-:W-:-:S13]  /*3b50*/  LOP3.LUT P0, RZ, R3, 0x7fffffff, R0, 0xc8, !PT ;  /* 0x7fffffff03ff7812 */ /* 0x000fda000780c800 */
[----:B------:R-:W-:Y:S05]  /*3b60*/  @!P0 BRA `(.L_x_40) ;  /* 0x00000004003c8947 */ /* 0x000fea0003800000 */
[C---:B------:R-:W-:Y:S02]  /*3b70*/  FSETP.NEU.FTZ.AND P0, PT, |R0|.reuse, +INF , PT ;  /* 0x7f8000000000780b */ /* 0x040fe40003f1d200 */
[----:B------:R-:W-:Y:S02]  /*3b80*/  FSETP.NEU.FTZ.AND P2, PT, |R3|, +INF , PT ;  /* 0x7f8000000300780b */ /* 0x000fe40003f5d200 */
[----:B------:R-:W-:-:S11]  /*3b90*/  FSETP.NEU.FTZ.AND P1, PT, |R0|, +INF , PT ;  /* 0x7f8000000000780b */ /* 0x000fd60003f3d200 */
[----:B------:R-:W-:Y:S05]  /*3ba0*/  @!P2 BRA !P0, `(.L_x_40) ;  /* 0x00000004002ca947 */ /* 0x000fea0004000000 */
[----:B------:R-:W-:-:S04]  /*3bb0*/  LOP3.LUT P0, RZ, R0, 0x7fffffff, RZ, 0xc0, !PT ;  /* 0x7fffffff00ff7812 */ /* 0x000fc8000780c0ff */
[----:B------:R-:W-:-:S13]  /*3bc0*/  PLOP3.LUT P0, PT, P2, P0, PT, 0x2f, 0xf2 ;  /* 0x0000000000f2781c */ /* 0x000fda0001700577 */
[----:B------:R-:W-:Y:S05]  /*3bd0*/  @P0 BRA `(.L_x_41) ;  /* 0x0000000400180947 */ /* 0x000fea0003800000 */
[----:B------:R-:W-:-:S04]  /*3be0*/  LOP3.LUT P0, RZ, R3, 0x7fffffff, RZ, 0xc0, !PT ;  /* 0x7fffffff03ff7812 */ /* 0x000fc8000780c0ff */
[----:B------:R-:W-:-:S13]  /*3bf0*/  PLOP3.LUT P0, PT, P1, P0, PT, 0x2f, 0xf2 ;  /* 0x0000000000f2781c */ /* 0x000fda0000f00577 */
[----:B------:R-:W-:Y:S05]  /*3c00*/  @P0 BRA `(.L_x_42) ;  /* 0x0000000400000947 */ /* 0x000fea0003800000 */
[----:B------:R-:W-:Y:S02]  /*3c10*/  ISETP.GE.AND P0, PT, R26, RZ, PT ;  /* 0x000000ff1a00720c */ /* 0x000fe40003f06270 */
[----:B------:R-:W-:-:S11]  /*3c20*/  ISETP.GE.AND P1, PT, R27, RZ, PT ;  /* 0x000000ff1b00720c */ /* 0x000fd60003f26270 */
[----:B------:R-:W-:Y:S01]  /*3c30*/  @P0 IMAD.MOV.U32 R25, RZ, RZ, RZ ;  /* 0x000000ffff190224 */ /* 0x000fe200078e00ff */
[----:B------:R-:W-:Y:S01]  /*3c40*/  @!P0 MOV R25, 0xffffffc0 ;  /* 0xffffffc000198802 */ /* 0x000fe20000000f00 */
[----:B------:R-:W-:Y:S01]  /*3c50*/  @!P0 FFMA R0, R0, 1.84467440737095516160e+19, RZ ;  /* 0x5f80000000008823 */ /* 0x000fe200000000ff */
[----:B------:R-:W-:Y:S02]  /*3c60*/  @!P1 FFMA R3, R3, 1.84467440737095516160e+19, RZ ;  /* 0x5f80000003039823 */ /* 0x000fe400000000ff */
[----:B------:R-:W-:-:S07]  /*3c70*/  @!P1 IADD3 R25, PT, PT, R25, 0x40, RZ ;  /* 0x0000004019199810 */ /* 0x000fce0007ffe0ff */
.L_x_38:
[----:B------:R-:W-:Y:S01]  /*3c80*/  LEA R26, R24, 0xc0800000, 0x17 ;  /* 0xc0800000181a7811 */ /* 0x000fe200078eb8ff */
[----:B------:R-:W-:Y:S04]  /*3c90*/  BSSY.RECONVERGENT B3, `(.L_x_43) ;  /* 0x0000036000037945 */ /* 0x000fe80003800200 */
[----:B------:R-:W-:Y:S01]  /*3ca0*/  IMAD.IADD R28, R3, 0x1, -R26 ;  /* 0x00000001031c7824 */ /* 0x000fe200078e0a1a */
[----:B------:R-:W-:-:S03]  /*3cb0*/  IADD3 R3, PT, PT, R30, -0x7f, RZ ;  /* 0xffffff811e037810 */ /* 0x000fc60007ffe0ff */
[----:B------:R-:W0:Y:S01]  /*3cc0*/  MUFU.RCP R27, R28 ;  /* 0x0000001c001b7308 */ /* 0x000e220000001000 */
[----:B------:R-:W-:Y:S01]  /*3cd0*/  FADD.FTZ R29, -R28, -RZ ;  /* 0x800000ff1c1d7221 */ /* 0x000fe20000010100 */
[C---:B------:R-:W-:Y:S01]  /*3ce0*/  IMAD R0, R3.reuse, -0x800000, R0 ;  /* 0xff80000003007824 */ /* 0x040fe200078e0200 */
[----:B------:R-:W-:-:S04]  /*3cf0*/  IADD3 R24, PT, PT, R3, 0x7f, -R24 ;  /* 0x0000007f03187810 */ /* 0x000fc80007ffe818 */
[----:B------:R-:W-:Y:S01]  /*3d00*/  IADD3 R24, PT, PT, R24, R25, RZ ;  /* 0x0000001918187210 */ /* 0x000fe20007ffe0ff */
[----:B0-----:R-:W-:-:S04]  /*3d10*/  FFMA R26, R27, R29, 1 ;  /* 0x3f8000001b1a7423 */ /* 0x001fc8000000001d */
[----:B------:R-:W-:-:S04]  /*3d20*/  FFMA R27, R27, R26, R27 ;  /* 0x0000001a1b1b7223 */ /* 0x000fc8000000001b */
[----:B------:R-:W-:-:S04]  /*3d30*/  FFMA R26, R0, R27, RZ ;  /* 0x0000001b001a7223 */ /* 0x000fc800000000ff */
[----:B------:R-:W-:-:S04]  /*3d40*/  FFMA R30, R29, R26, R0 ;  /* 0x0000001a1d1e7223 */ /* 0x000fc80000000000 */
[----:B------:R-:W-:-:S04]  /*3d50*/  FFMA R26, R27, R30, R26 ;  /* 0x0000001e1b1a7223 */ /* 0x000fc8000000001a */
[----:B------:R-:W-:-:S04]  /*3d60*/  FFMA R29, R29, R26, R0 ;  /* 0x0000001a1d1d7223 */ /* 0x000fc80000000000 */
[----:B------:R-:W-:-:S05]  /*3d70*/  FFMA R0, R27, R29, R26 ;  /* 0x0000001d1b007223 */ /* 0x000fca000000001a */
[----:B------:R-:W-:-:S04]  /*3d80*/  SHF.R.U32.HI R3, RZ, 0x17, R0 ;  /* 0x00000017ff037819 */ /* 0x000fc80000011600 */
[----:B------:R-:W-:-:S05]  /*3d90*/  LOP3.LUT R3, R3, 0xff, RZ, 0xc0, !PT ;  /* 0x000000ff03037812 */ /* 0x000fca00078ec0ff */
[----:B------:R-:W-:-:S05]  /*3da0*/  IMAD.IADD R28, R3, 0x1, R24 ;  /* 0x00000001031c7824 */ /* 0x000fca00078e0218 */
[----:B------:R-:W-:-:S04]  /*3db0*/  IADD3 R3, PT, PT, R28, -0x1, RZ ;  /* 0xffffffff1c037810 */ /* 0x000fc80007ffe0ff */
[----:B------:R-:W-:-:S13]  /*3dc0*/  ISETP.GE.U32.AND P0, PT, R3, 0xfe, PT ;  /* 0x000000fe0300780c */ /* 0x000fda0003f06070 */
[----:B------:R-:W-:Y:S05]  /*3dd0*/  @!P0 BRA `(.L_x_44) ;  /* 0x0000000000808947 */ /* 0x000fea0003800000 */
[----:B------:R-:W-:-:S13]  /*3de0*/  ISETP.GT.AND P0, PT, R28, 0xfe, PT ;  /* 0x000000fe1c00780c */ /* 0x000fda0003f04270 */
[----:B------:R-:W-:Y:S05]  /*3df0*/  @P0 BRA `(.L_x_45) ;  /* 0x00000000006c0947 */ /* 0x000fea0003800000 */
[----:B------:R-:W-:-:S13]  /*3e00*/  ISETP.GE.AND P0, PT, R28, 0x1, PT ;  /* 0x000000011c00780c */ /* 0x000fda0003f06270 */
[----:B------:R-:W-:Y:S05]  /*3e10*/  @P0 BRA `(.L_x_46) ;  /* 0x0000000000740947 */ /* 0x000fea0003800000 */
[----:B------:R-:W-:Y:S02]  /*3e20*/  ISETP.GE.AND P0, PT, R28, -0x18, PT ;  /* 0xffffffe81c00780c */ /* 0x000fe40003f06270 */
[----:B------:R-:W-:-:S11]  /*3e30*/  LOP3.LUT R0, R0, 0x80000000, RZ, 0xc0, !PT ;  /* 0x8000000000007812 */ /* 0x000fd600078ec0ff */
[----:B------:R-:W-:Y:S05]  /*3e40*/  @!P0 BRA `(.L_x_46) ;  /* 0x0000000000688947 */ /* 0x000fea0003800000 */
[-CC-:B------:R-:W-:Y:S01]  /*3e50*/  FFMA.RZ R3, R27, R29.reuse, R26.reuse ;  /* 0x0000001d1b037223 */ /* 0x180fe2000000c01a */
[C---:B------:R-:W-:Y:S02]  /*3e60*/  IADD3 R25, PT, PT, R28.reuse, 0x20, RZ ;  /* 0x000000201c197810 */ /* 0x040fe40007ffe0ff */
[----:B------:R-:W-:Y:S02]  /*3e70*/  ISETP.NE.AND P2, PT, R28, RZ, PT ;  /* 0x000000ff1c00720c */ /* 0x000fe40003f45270 */
[----:B------:R-:W-:Y:S01]  /*3e80*/  LOP3.LUT R24, R3, 0x7fffff, RZ, 0xc0, !PT ;  /* 0x007fffff03187812 */ /* 0x000fe200078ec0ff */
[CCC-:B------:R-:W-:Y:S01]  /*3e90*/  FFMA.RP R3, R27.reuse, R29.reuse, R26.reuse ;  /* 0x0000001d1b037223 */ /* 0x1c0fe2000000801a */
[----:B------:R-:W-:Y:S01]  /*3ea0*/  FFMA.RM R26, R27, R29, R26 ;  /* 0x0000001d1b1a7223 */ /* 0x000fe2000000401a */
[----:B------:R-:W-:Y:S01]  /*3eb0*/  IMAD.MOV R27, RZ, RZ, -R28 ;  /* 0x000000ffff1b7224 */ /* 0x000fe200078e0a1c */
[----:B------:R-:W-:Y:S02]  /*3ec0*/  LOP3.LUT R24, R24, 0x800000, RZ, 0xfc, !PT ;  /* 0x0080000018187812 */ /* 0x000fe400078efcff */
[----:B------:R-:W-:-:S02]  /*3ed0*/  ISETP.NE.AND P1, PT, R28, RZ, PT ;  /* 0x000000ff1c00720c */ /* 0x000fc40003f25270 */
[----:B------:R-:W-:Y:S02]  /*3ee0*/  SHF.L.U32 R25, R24, R25, RZ ;  /* 0x0000001918197219 */ /* 0x000fe400000006ff */
[----:B------:R-:W-:Y:S02]  /*3ef0*/  FSETP.NEU.FTZ.AND P0, PT, R3, R26, PT ;  /* 0x0000001a0300720b */ /* 0x000fe40003f1d000 */
[----:B------:R-:W-:Y:S02]  /*3f00*/  SEL R3, R27, RZ, P2 ;  /* 0x000000ff1b037207 */ /* 0x000fe40001000000 */
[----:B------:R-:W-:Y:S02]  /*3f10*/  ISETP.NE.AND P1, PT, R25, RZ, P1 ;  /* 0x000000ff1900720c */ /* 0x000fe40000f25270 */
[----:B------:R-:W-:Y:S02]  /*3f20*/  SHF.R.U32.HI R3, RZ, R3, R24 ;  /* 0x00000003ff037219 */ /* 0x000fe40000011618 */
[----:B------:R-:W-:-:S02]  /*3f30*/  PLOP3.LUT P0, PT, P0, P1, PT, 0xf8, 0x8f ;  /* 0x00000000008f781c */ /* 0x000fc40000703f70 */
[----:B------:R-:W-:Y:S02]  /*3f40*/  SHF.R.U32.HI R25, RZ, 0x1, R3 ;  /* 0x00000001ff197819 */ /* 0x000fe40000011603 */
[----:B------:R-:W-:-:S04]  /*3f50*/  SEL R24, RZ, 0x1, !P0 ;  /* 0x00000001ff187807 */ /* 0x000fc80004000000 */
[----:B------:R-:W-:-:S04]  /*3f60*/  LOP3.LUT R24, R24, 0x1, R25, 0xf8, !PT ;  /* 0x0000000118187812 */ /* 0x000fc800078ef819 */
[----:B------:R-:W-:-:S04]  /*3f70*/  LOP3.LUT R24, R24, R3, RZ, 0xc0, !PT ;  /* 0x0000000318187212 */ /* 0x000fc800078ec0ff */
[----:B------:R-:W-:-:S04]  /*3f80*/  IADD3 R25, PT, PT, R25, R24, RZ ;  /* 0x0000001819197210 */ /* 0x000fc80007ffe0ff */
[----:B------:R-:W-:Y:S01]  /*3f90*/  LOP3.LUT R0, R25, R0, RZ, 0xfc, !PT ;  /* 0x0000000019007212 */ /* 0x000fe200078efcff */
[----:B------:R-:W-:Y:S06]  /*3fa0*/  BRA `(.L_x_46) ;  /* 0x0000000000107947 */ /* 0x000fec0003800000 */
.L_x_45:
[----:B------:R-:W-:-:S04]  /*3fb0*/  LOP3.LUT R0, R0, 0x80000000, RZ, 0xc0, !PT ;  /* 0x8000000000007812 */ /* 0x000fc800078ec0ff */
[----:B------:R-:W-:Y:S01]  /*3fc0*/  LOP3.LUT R0, R0, 0x7f800000, RZ, 0xfc, !PT ;  /* 0x7f80000000007812 */ /* 0x000fe200078efcff */
[----:B------:R-:W-:Y:S06]  /*3fd0*/  BRA `(.L_x_46) ;  /* 0x0000000000047947 */ /* 0x000fec0003800000 */
.L_x_44:
[----:B------:R-:W-:-:S07]  /*3fe0*/  LEA R0, R24, R0, 0x17 ;  /* 0x0000000018007211 */ /* 0x000fce00078eb8ff */
.L_x_46:
[----:B------:R-:W-:Y:S05]  /*3ff0*/  BSYNC.RECONVERGENT B3 ;  /* 0x0000000000037941 */ /* 0x000fea0003800200 */
.L_x_43:
[----:B------:R-:W-:Y:S05]  /*4000*/  BRA `(.L_x_47) ;  /* 0x0000000000207947 */ /* 0x000fea0003800000 */
.L_x_42:
[----:B------:R-:W-:-:S04]  /*4010*/  LOP3.LUT R0, R3, 0x80000000, R0, 0x48, !PT ;  /* 0x8000000003007812 */ /* 0x000fc800078e4800 */
[----:B------:R-:W-:Y:S01]  /*4020*/  LOP3.LUT R0, R0, 0x7f800000, RZ, 0xfc, !PT ;  /* 0x7f80000000007812 */ /* 0x000fe200078efcff */
[----:B------:R-:W-:Y:S06]  /*4030*/  BRA `(.L_x_47) ;  /* 0x0000000000147947 */ /* 0x000fec0003800000 */
.L_x_41:
[----:B------:R-:W-:Y:S01]  /*4040*/  LOP3.LUT R0, R3, 0x80000000, R0, 0x48, !PT ;  /* 0x8000000003007812 */ /* 0x000fe200078e4800 */
[----:B------:R-:W-:Y:S06]  /*4050*/  BRA `(.L_x_47) ;  /* 0x00000000000c7947 */ /* 0x000fec0003800000 */
.L_x_40:
[----:B------:R-:W0:Y:S01]  /*4060*/  MUFU.RSQ R0, -QNAN ;  /* 0xffc0000000007908 */ /* 0x000e220000001400 */
[----:B------:R-:W-:Y:S05]  /*4070*/  BRA `(.L_x_47) ;  /* 0x0000000000047947 */ /* 0x000fea0003800000 */
.L_x_39:
[----:B------:R-:W-:-:S07]  /*4080*/  FADD.FTZ R0, R0, R3 ;  /* 0x0000000300007221 */ /* 0x000fce0000010000 */
.L_x_47:
[----:B------:R-:W-:Y:S05]  /*4090*/  BSYNC.RECONVERGENT B2 ;  /* 0x0000000000027941 */ /* 0x000fea0003800200 */
.L_x_37:
[----:B------:R-:W-:Y:S01]  /*40a0*/  HFMA2 R25, -RZ, RZ, 0, 0 ;  /* 0x00000000ff197431 */ /* 0x000fe200000001ff */
[----:B------:R-:W-:Y:S01]  /*40b0*/  MOV R24, R22 ;  /* 0x0000001600187202 */ /* 0x000fe20000000f00 */
[----:B0-----:R-:W-:-:S03]  /*40c0*/  IMAD.MOV.U32 R3, RZ, RZ, R0 ;  /* 0x000000ffff037224 */ /* 0x001fc600078e0000 */
[----:B------:R-:W-:Y:S05]  /*40d0*/  RET.REL.NODEC R24 `(_Z21betweennessCentralityiiPiPfS_S0_) ;  /* 0xffffffbc18c87950 */ /* 0x000fea0003c3ffff */
.L_x_48:
[----:B------:R-:W-:-:S00]  /*40e0*/  BRA `(.L_x_48) ;  /* 0xfffffffc00fc7947 */ /* 0x000fc0000383ffff */
[----:B------:R-:W-:-:S00]  /*40f0*/  NOP ;  /* 0x0000000000007918 */ /* 0x000fc00000000000 */
        /* <DEDUP_REMOVED lines=8> */
.L_x_49:


//--------------------- .nv.global.init           --------------------------
	.section	.nv.global.init,"aw",@progbits
	.align	4
.nv.global.init:
	.type		MAX_DEGREE,@object
	.size		MAX_DEGREE,(ELEMENTS - MAX_DEGREE)
MAX_DEGREE:
        /*0000*/ 	.byte	0x32, 0x00, 0x00, 0x00
	.type		ELEMENTS,@object
	.size		ELEMENTS,(.L_1 - ELEMENTS)
ELEMENTS:
        /*0004*/ 	.byte	0x00, 0x04, 0x00, 0x00
.L_1:


//--------------------- .nv.shared.reserved.0     --------------------------
	.section	.nv.shared.reserved.0,"aw",@nobits
	.weak		__nv_reservedSMEM_offset_0_alias
	.size		__nv_reservedSMEM_offset_0_alias, 0, 64
	.other		__nv_reservedSMEM_offset_0_alias,@"STO_CUDA_RESERVED_SHARED STV_DEFAULT"
__nv_reservedSMEM_offset_0_alias:
	.zero		0
	.zero		64


//--------------------- .nv.global                --------------------------
	.section	.nv.global,"aw",@nobits
	.align	4
.nv.global:
	.type		S_SIZE,@object
	.size		S_SIZE,(Q_SIZE - S_SIZE)
S_SIZE:
	.zero		4
	.type		Q_SIZE,@object
	.size		Q_SIZE,(PATH_SIZE - Q_SIZE)
Q_SIZE:
	.zero		4
	.type		PATH_SIZE,@object
	.size		PATH_SIZE,(D_SIZE - PATH_SIZE)
PATH_SIZE:
	.zero		4
	.type		D_SIZE,@object
	.size		D_SIZE,(P_SIZE - D_SIZE)
D_SIZE:
	.zero		4
	.type		P_SIZE,@object
	.size		P_SIZE,(.L_3 - P_SIZE)
P_SIZE:
	.zero		4
.L_3:


//--------------------- .nv.constant0._Z21betweennessCentralityiiPiPfS_S0_ --------------------------
	.section	.nv.constant0._Z21betweennessCentralityiiPiPfS_S0_,"a",@progbits
	.sectionflags	@""
	.align	4
.nv.constant0._Z21betweennessCentralityiiPiPfS_S0_:
	.zero		936


//--------------------- SYMBOLS --------------------------

	.type		.nv.reservedSmem.offset0,@object
	.size		.nv.reservedSmem.offset0,0x4
